// auto-generated by cutlass_sweep.gemm — config: {"arch": "sm_90", "cluster_m": 1, "cluster_n": 8, "dtype": "e5m2", "dtype_b": "e5m2", "layout": "nt", "stages": 0, "tile_k": 64, "tile_m": 64, "tile_n": 128}
#include "cutlass/cutlass.h"
#include "cutlass/gemm/collective/collective_builder.hpp"
#include "cutlass/gemm/device/gemm_universal_adapter.h"
#include "cutlass/gemm/kernel/gemm_universal.hpp"
#include "cutlass/epilogue/collective/collective_builder.hpp"

using ElemA = cutlass::float_e5m2_t;
using ElemB = cutlass::float_e5m2_t;
using ElemCD = cutlass::float_e5m2_t;
using Acc  = float;
using TileShape    = cute::Shape<cute::_64, cute::_128, cute::_64>;
using ClusterShape = cute::Shape<cute::_1, cute::_8, cute::_1>;

using CollectiveEpilogue = typename cutlass::epilogue::collective::CollectiveBuilder<
    cutlass::arch::Sm90, cutlass::arch::OpClassTensorOp,
    TileShape, ClusterShape,
    cutlass::epilogue::collective::EpilogueTileAuto,
    Acc, Acc,
    ElemCD, cutlass::layout::RowMajor, 128 / cutlass::sizeof_bits<ElemCD>::value,
    ElemCD, cutlass::layout::RowMajor, 128 / cutlass::sizeof_bits<ElemCD>::value,
    cutlass::epilogue::collective::EpilogueScheduleAuto
  >::CollectiveOp;

using CollectiveMainloop = typename cutlass::gemm::collective::CollectiveBuilder<
    cutlass::arch::Sm90, cutlass::arch::OpClassTensorOp,
    ElemA, cutlass::layout::RowMajor, 128 / cutlass::sizeof_bits<ElemA>::value,
    ElemB, cutlass::layout::ColumnMajor, 128 / cutlass::sizeof_bits<ElemB>::value,
    Acc,
    TileShape, ClusterShape,
    cutlass::gemm::collective::StageCountAutoCarveout<static_cast<int>(sizeof(typename CollectiveEpilogue::SharedStorage))>,
    cutlass::gemm::collective::KernelScheduleAuto
  >::CollectiveOp;

using GemmKernel = cutlass::gemm::kernel::GemmUniversal<
    cute::Shape<int,int,int,int>,
    CollectiveMainloop,
    CollectiveEpilogue
>;
using Gemm = cutlass::gemm::device::GemmUniversalAdapter<GemmKernel>;

// Force the device kernel symbol into the cubin without needing a host main.
auto* _anchor = &cutlass::device_kernel<GemmKernel>;


// ===== COMPILED SASS (sm_90a) =====

	.target	sm_90a

	.elftype	@"ET_EXEC"


//--------------------- .note.nv.tkinfo           --------------------------
	.section	.note.nv.tkinfo,"",@"SHT_NOTE"
	.sectionflags	@"SHF_NOTE_NV_TKINFO"
	.tkinfo
        /*0018*/ 	.word	0x00000002
        /*0030*/ 	.string	""
        /*0030*/ 	.string	"ptxas"
        /*0030*/ 	.string	"Cuda compilation tools, release 13.0, V13.0.88"
        /*0030*/ 	.string	"Build cuda_13.0.r13.0/compiler.36424714_0"
        /*0030*/ 	.string	"-arch sm_90a -m 64 "



//--------------------- .note.nv.cuinfo           --------------------------
	.section	.note.nv.cuinfo,"",@"SHT_NOTE"
	.sectionflags	@"SHF_NOTE_NV_CUINFO"
        /*0018*/ 	.short	0x0002
        /*001a*/ 	.short	0x005a
        /*001c*/ 	.short	0x0082
	.zero		2


//--------------------- .nv.info                  --------------------------
	.section	.nv.info,"",@"SHT_CUDA_INFO"
	.align	4


	//----- nvinfo : EIATTR_REGCOUNT
	.align		4
        /*0000*/ 	.byte	0x04, 0x2f
        /*0002*/ 	.short	(.L_12 - .L_11)
	.align		4
.L_11:
        /*0004*/ 	.word	index@(_ZN7cutlass13device_kernelINS_4gemm6kernel13GemmUniversalIN4cute5tupleIJiiiiEEENS1_10collective13CollectiveMmaINS1_37MainloopSm90TmaGmmaWarpSpecializedFP8ILi18ENS5_IJNS4_1CILi1EEENSA_ILi8EEESB_EEENS1_32KernelTmaWarpSpecializedPingpongEEENS5_IJNSA_ILi64EEENSA_ILi128EEESG_EEENS_12float_e5m2_tENS5_IJlSB_lEEESJ_SK_NS4_8TiledMMAINS4_8MMA_AtomIJNS4_4SM904GMMA31MMA_64x128x32_F32E5M2E5M2_SS_TNILNSO_7ScaleInE1ELSQ_1EEEEEENS4_6LayoutINS5_IJSB_SB_SB_EEENS5_IJNSA_ILi0EEESV_SV_EEEEENS5_IJNS4_10UnderscoreESY_SY_EEEEENS4_23SM90_TMA_LOAD_MULTICASTENS4_14ComposedLayoutINS4_7SwizzleILi2ELi4ELi3EEENS4_18smem_ptr_flag_bitsILi8EEENST_INS5_IJSC_SG_EEENS5_IJSG_SB_EEEEEEEvNS4_8identityENS4_13SM90_TMA_LOADES1A_vS1B_EENS_8epilogue10collective6detail29Sm90TmaWarpSpecializedAdapterINS1F_15DefaultEpilogueISJ_SK_SK_NS1E_6thread17LinearCombinationISJ_Li1EffLNS1J_9ScaleType4KindE0ELNS_15FloatRoundStyleE2ESJ_EENS1_15EpilogueDefaultEEEEEvvEEEEvNT_6ParamsE)
        /*0008*/ 	.word	0x000000a8


	//----- nvinfo : EIATTR_FRAME_SIZE
	.align		4
.L_12:
        /*000c*/ 	.byte	0x04, 0x11
        /*000e*/ 	.short	(.L_14 - .L_13)
	.align		4
.L_13:
        /*0010*/ 	.word	index@(_ZN7cutlass13device_kernelINS_4gemm6kernel13GemmUniversalIN4cute5tupleIJiiiiEEENS1_10collective13CollectiveMmaINS1_37MainloopSm90TmaGmmaWarpSpecializedFP8ILi18ENS5_IJNS4_1CILi1EEENSA_ILi8EEESB_EEENS1_32KernelTmaWarpSpecializedPingpongEEENS5_IJNSA_ILi64EEENSA_ILi128EEESG_EEENS_12float_e5m2_tENS5_IJlSB_lEEESJ_SK_NS4_8TiledMMAINS4_8MMA_AtomIJNS4_4SM904GMMA31MMA_64x128x32_F32E5M2E5M2_SS_TNILNSO_7ScaleInE1ELSQ_1EEEEEENS4_6LayoutINS5_IJSB_SB_SB_EEENS5_IJNSA_ILi0EEESV_SV_EEEEENS5_IJNS4_10UnderscoreESY_SY_EEEEENS4_23SM90_TMA_LOAD_MULTICASTENS4_14ComposedLayoutINS4_7SwizzleILi2ELi4ELi3EEENS4_18smem_ptr_flag_bitsILi8EEENST_INS5_IJSC_SG_EEENS5_IJSG_SB_EEEEEEEvNS4_8identityENS4_13SM90_TMA_LOADES1A_vS1B_EENS_8epilogue10collective6detail29Sm90TmaWarpSpecializedAdapterINS1F_15DefaultEpilogueISJ_SK_SK_NS1E_6thread17LinearCombinationISJ_Li1EffLNS1J_9ScaleType4KindE0ELNS_15FloatRoundStyleE2ESJ_EENS1_15EpilogueDefaultEEEEEvvEEEEvNT_6ParamsE)
        /*0014*/ 	.word	0x00000000


	//----- nvinfo : EIATTR_MIN_STACK_SIZE
	.align		4
.L_14:
        /*0018*/ 	.byte	0x04, 0x12
        /*001a*/ 	.short	(.L_16 - .L_15)
	.align		4
.L_15:
        /*001c*/ 	.word	index@(_ZN7cutlass13device_kernelINS_4gemm6kernel13GemmUniversalIN4cute5tupleIJiiiiEEENS1_10collective13CollectiveMmaINS1_37MainloopSm90TmaGmmaWarpSpecializedFP8ILi18ENS5_IJNS4_1CILi1EEENSA_ILi8EEESB_EEENS1_32KernelTmaWarpSpecializedPingpongEEENS5_IJNSA_ILi64EEENSA_ILi128EEESG_EEENS_12float_e5m2_tENS5_IJlSB_lEEESJ_SK_NS4_8TiledMMAINS4_8MMA_AtomIJNS4_4SM904GMMA31MMA_64x128x32_F32E5M2E5M2_SS_TNILNSO_7ScaleInE1ELSQ_1EEEEEENS4_6LayoutINS5_IJSB_SB_SB_EEENS5_IJNSA_ILi0EEESV_SV_EEEEENS5_IJNS4_10UnderscoreESY_SY_EEEEENS4_23SM90_TMA_LOAD_MULTICASTENS4_14ComposedLayoutINS4_7SwizzleILi2ELi4ELi3EEENS4_18smem_ptr_flag_bitsILi8EEENST_INS5_IJSC_SG_EEENS5_IJSG_SB_EEEEEEEvNS4_8identityENS4_13SM90_TMA_LOADES1A_vS1B_EENS_8epilogue10collective6detail29Sm90TmaWarpSpecializedAdapterINS1F_15DefaultEpilogueISJ_SK_SK_NS1E_6thread17LinearCombinationISJ_Li1EffLNS1J_9ScaleType4KindE0ELNS_15FloatRoundStyleE2ESJ_EENS1_15EpilogueDefaultEEEEEvvEEEEvNT_6ParamsE)
        /*0020*/ 	.word	0x00000000
.L_16:


//--------------------- .nv.compat                --------------------------
	.section	.nv.compat,"",@"SHT_CUDA_COMPAT_INFO"
	.align	4
        /*0000*/ 	.byte	0x02, 0x09, 0x01, 0x00, 0x02, 0x02, 0x04, 0x00, 0x02, 0x05, 0x05, 0x00, 0x03, 0x07, 0x01, 0x01
        /*0010*/ 	.byte	0x02, 0x03, 0x01, 0x00, 0x02, 0x06, 0x01, 0x00, 0x04, 0x0b, 0x08, 0x00, 0x00, 0x00, 0x00, 0x00
        /*0020*/ 	.byte	0x00, 0x00, 0x00, 0x00


//--------------------- .nv.info._ZN7cutlass13device_kernelINS_4gemm6kernel13GemmUniversalIN4cute5tupleIJiiiiEEENS1_10collective13CollectiveMmaINS1_37MainloopSm90TmaGmmaWarpSpecializedFP8ILi18ENS5_IJNS4_1CILi1EEENSA_ILi8EEESB_EEENS1_32KernelTmaWarpSpecializedPingpongEEENS5_IJNSA_ILi64EEENSA_ILi128EEESG_EEENS_12float_e5m2_tENS5_IJlSB_lEEESJ_SK_NS4_8TiledMMAINS4_8MMA_AtomIJNS4_4SM904GMMA31MMA_64x128x32_F32E5M2E5M2_SS_TNILNSO_7ScaleInE1ELSQ_1EEEEEENS4_6LayoutINS5_IJSB_SB_SB_EEENS5_IJNSA_ILi0EEESV_SV_EEEEENS5_IJNS4_10UnderscoreESY_SY_EEEEENS4_23SM90_TMA_LOAD_MULTICASTENS4_14ComposedLayoutINS4_7SwizzleILi2ELi4ELi3EEENS4_18smem_ptr_flag_bitsILi8EEENST_INS5_IJSC_SG_EEENS5_IJSG_SB_EEEEEEEvNS4_8identityENS4_13SM90_TMA_LOADES1A_vS1B_EENS_8epilogue10collective6detail29Sm90TmaWarpSpecializedAdapterINS1F_15DefaultEpilogueISJ_SK_SK_NS1E_6thread17LinearCombinationISJ_Li1EffLNS1J_9ScaleType4KindE0ELNS_15FloatRoundStyleE2ESJ_EENS1_15EpilogueDefaultEEEEEvvEEEEvNT_6ParamsE --------------------------
	.section	.nv.info._ZN7cutlass13device_kernelINS_4gemm6kernel13GemmUniversalIN4cute5tupleIJiiiiEEENS1_10collective13CollectiveMmaINS1_37MainloopSm90TmaGmmaWarpSpecializedFP8ILi18ENS5_IJNS4_1CILi1EEENSA_ILi8EEESB_EEENS1_32KernelTmaWarpSpecializedPingpongEEENS5_IJNSA_ILi64EEENSA_ILi128EEESG_EEENS_12float_e5m2_tENS5_IJlSB_lEEESJ_SK_NS4_8TiledMMAINS4_8MMA_AtomIJNS4_4SM904GMMA31MMA_64x128x32_F32E5M2E5M2_SS_TNILNSO_7ScaleInE1ELSQ_1EEEEEENS4_6LayoutINS5_IJSB_SB_SB_EEENS5_IJNSA_ILi0EEESV_SV_EEEEENS5_IJNS4_10UnderscoreESY_SY_EEEEENS4_23SM90_TMA_LOAD_MULTICASTENS4_14ComposedLayoutINS4_7SwizzleILi2ELi4ELi3EEENS4_18smem_ptr_flag_bitsILi8EEENST_INS5_IJSC_SG_EEENS5_IJSG_SB_EEEEEEEvNS4_8identityENS4_13SM90_TMA_LOADES1A_vS1B_EENS_8epilogue10collective6detail29Sm90TmaWarpSpecializedAdapterINS1F_15DefaultEpilogueISJ_SK_SK_NS1E_6thread17LinearCombinationISJ_Li1EffLNS1J_9ScaleType4KindE0ELNS_15FloatRoundStyleE2ESJ_EENS1_15EpilogueDefaultEEEEEvvEEEEvNT_6ParamsE,"",@"SHT_CUDA_INFO"
	.sectionflags	@""
	.align	4


	//----- nvinfo : EIATTR_CUDA_API_VERSION
	.align		4
        /*0000*/ 	.byte	0x04, 0x37
        /*0002*/ 	.short	(.L_18 - .L_17)
.L_17:
        /*0004*/ 	.word	0x00000082


	//----- nvinfo : EIATTR_KPARAM_INFO
	.align		4
.L_18:
        /*0008*/ 	.byte	0x04, 0x17
        /*000a*/ 	.short	(.L_20 - .L_19)
.L_19:
        /*000c*/ 	.word	0x00000000
        /*0010*/ 	.short	0x0000
        /*0012*/ 	.short	0x0070
        /*0014*/ 	.byte	0x00, 0xf0, 0x01, 0x10


	//----- nvinfo : EIATTR_SPARSE_MMA_MASK
	.align		4
.L_20:
        /*0018*/ 	.byte	0x03, 0x50
        /*001a*/ 	.short	0x0000


	//----- nvinfo : EIATTR_MAXREG_COUNT
	.align		4
        /*001c*/ 	.byte	0x03, 0x1b
        /*001e*/ 	.short	0x00a8


	//----- nvinfo : EIATTR_NUM_BARRIERS
	.align		4
        /*0020*/ 	.byte	0x02, 0x4c
        /*0022*/ 	.byte	0x01
	.zero		1


	//----- nvinfo : EIATTR_MERCURY_ISA_VERSION
	.align		4
        /*0024*/ 	.byte	0x03, 0x5f
        /*0026*/ 	.short	0x0101


	//----- nvinfo : EIATTR_INT_WARP_WIDE_INSTR_OFFSETS
	.align		4
        /*0028*/ 	.byte	0x04, 0x31
        /*002a*/ 	.short	(.L_22 - .L_21)


	//   ....[0]....
.L_21:
        /*002c*/ 	.word	0x000006a0


	//   ....[1]....
        /*0030*/ 	.word	0x000006e0


	//   ....[2]....
        /*0034*/ 	.word	0x00000830


	//   ....[3]....
        /*0038*/ 	.word	0x00000840


	//   ....[4]....
        /*003c*/ 	.word	0x00000860


	//   ....[5]....
        /*0040*/ 	.word	0x00000870


	//   ....[6]....
        /*0044*/ 	.word	0x00000900


	//   ....[7]....
        /*0048*/ 	.word	0x00000960


	//   ....[8]....
        /*004c*/ 	.word	0x00003260


	//----- nvinfo : EIATTR_COOP_GROUP_MASK_REGIDS
	.align		4
.L_22:
        /*0050*/ 	.byte	0x04, 0x29
        /*0052*/ 	.short	(.L_24 - .L_23)


	//   ....[0]....
.L_23:
        /*0054*/ 	.word	0xffffffff


	//   ....[1]....
        /*0058*/ 	.word	0xffffffff


	//   ....[2]....
        /*005c*/ 	.word	0xffffffff


	//   ....[3]....
        /*0060*/ 	.word	0xffffffff


	//   ....[4]....
        /*0064*/ 	.word	0xffffffff


	//   ....[5]....
        /*0068*/ 	.word	0xffffffff


	//   ....[6]....
        /*006c*/ 	.word	0xffffffff


	//----- nvinfo : EIATTR_COOP_GROUP_INSTR_OFFSETS
	.align		4
.L_24:
        /*0070*/ 	.byte	0x04, 0x28
        /*0072*/ 	.short	(.L_26 - .L_25)


	//   ....[0]....
.L_25:
        /*0074*/ 	.word	0x00000060


	//   ....[1]....
        /*0078*/ 	.word	0x00000070


	//   ....[2]....
        /*007c*/ 	.word	0x00000130


	//   ....[3]....
        /*0080*/ 	.word	0x000004c0


	//   ....[4]....
        /*0084*/ 	.word	0x00000500


	//   ....[5]....
        /*0088*/ 	.word	0x00000580


	//   ....[6]....
        /*008c*/ 	.word	0x00000ac0


	//----- nvinfo : EIATTR_REG_RECONFIG
	.align		4
.L_26:
        /*0090*/ 	.byte	0x01, 0x54
	.zero		2


	//----- nvinfo : EIATTR_MBARRIER_INSTR_OFFSETS
	.align		4
        /*0094*/ 	.byte	0x04, 0x39
        /*0096*/ 	.short	(.L_28 - .L_27)


	//   ....[0]....
.L_27:
        /*0098*/ 	.word	0x00000260
        /*009c*/ 	.word	0x000000ff
        /*00a0*/ 	.word	0x00000000
        /*00a4*/ 	.short	0x0100
        /*00a6*/ 	.byte	0x08
	.zero		1


	//   ....[1]....
        /*00a8*/ 	.word	0x00000270
        /*00ac*/ 	.word	0x000000ff
        /*00b0*/ 	.word	0x00000090
        /*00b4*/ 	.short	0x0100
        /*00b6*/ 	.byte	0x08
	.zero		1


	//   ....[2]....
        /*00b8*/ 	.word	0x00000280
        /*00bc*/ 	.word	0x000000ff
        /*00c0*/ 	.word	0x00000008
        /*00c4*/ 	.short	0x0100
        /*00c6*/ 	.byte	0x08
	.zero		1


	//   ....[3]....
        /*00c8*/ 	.word	0x00000290
        /*00cc*/ 	.word	0x000000ff
        /*00d0*/ 	.word	0x00000098
        /*00d4*/ 	.short	0x0100
        /*00d6*/ 	.byte	0x08
	.zero		1


	//   ....[4]....
        /*00d8*/ 	.word	0x000002a0
        /*00dc*/ 	.word	0x000000ff
        /*00e0*/ 	.word	0x00000010
        /*00e4*/ 	.short	0x0100
        /*00e6*/ 	.byte	0x08
	.zero		1


	//   ....[5]....
        /*00e8*/ 	.word	0x000002b0
        /*00ec*/ 	.word	0x000000ff
        /*00f0*/ 	.word	0x000000a0
        /*00f4*/ 	.short	0x0100
        /*00f6*/ 	.byte	0x08
	.zero		1


	//   ....[6]....
        /*00f8*/ 	.word	0x000002c0
        /*00fc*/ 	.word	0x000000ff
        /*0100*/ 	.word	0x00000018
        /*0104*/ 	.short	0x0100
        /*0106*/ 	.byte	0x08
	.zero		1


	//   ....[7]....
        /*0108*/ 	.word	0x000002d0
        /*010c*/ 	.word	0x000000ff
        /*0110*/ 	.word	0x000000a8
        /*0114*/ 	.short	0x0100
        /*0116*/ 	.byte	0x08
	.zero		1


	//   ....[8]....
        /*0118*/ 	.word	0x000002e0
        /*011c*/ 	.word	0x000000ff
        /*0120*/ 	.word	0x00000020
        /*0124*/ 	.short	0x0100
        /*0126*/ 	.byte	0x08
	.zero		1


	//   ....[9]....
        /*0128*/ 	.word	0x000002f0
        /*012c*/ 	.word	0x000000ff
        /*0130*/ 	.word	0x000000b0
        /*0134*/ 	.short	0x0100
        /*0136*/ 	.byte	0x08
	.zero		1


	//   ....[10]....
        /*0138*/ 	.word	0x00000300
        /*013c*/ 	.word	0x000000ff
        /*0140*/ 	.word	0x00000028
        /*0144*/ 	.short	0x0100
        /*0146*/ 	.byte	0x08
	.zero		1


	//   ....[11]....
        /*0148*/ 	.word	0x00000310
        /*014c*/ 	.word	0x000000ff
        /*0150*/ 	.word	0x000000b8
        /*0154*/ 	.short	0x0100
        /*0156*/ 	.byte	0x08
	.zero		1


	//   ....[12]....
        /*0158*/ 	.word	0x00000320
        /*015c*/ 	.word	0x000000ff
        /*0160*/ 	.word	0x00000030
        /*0164*/ 	.short	0x0100
        /*0166*/ 	.byte	0x08
	.zero		1


	//   ....[13]....
        /*0168*/ 	.word	0x00000330
        /*016c*/ 	.word	0x000000ff
        /*0170*/ 	.word	0x000000c0
        /*0174*/ 	.short	0x0100
        /*0176*/ 	.byte	0x08
	.zero		1


	//   ....[14]....
        /*0178*/ 	.word	0x00000340
        /*017c*/ 	.word	0x000000ff
        /*0180*/ 	.word	0x00000038
        /*0184*/ 	.short	0x0100
        /*0186*/ 	.byte	0x08
	.zero		1


	//   ....[15]....
        /*0188*/ 	.word	0x00000350
        /*018c*/ 	.word	0x000000ff
        /*0190*/ 	.word	0x000000c8
        /*0194*/ 	.short	0x0100
        /*0196*/ 	.byte	0x08
	.zero		1


	//   ....[16]....
        /*0198*/ 	.word	0x00000360
        /*019c*/ 	.word	0x000000ff
        /*01a0*/ 	.word	0x00000040
        /*01a4*/ 	.short	0x0100
        /*01a6*/ 	.byte	0x08
	.zero		1


	//   ....[17]....
        /*01a8*/ 	.word	0x00000370
        /*01ac*/ 	.word	0x000000ff
        /*01b0*/ 	.word	0x000000d0
        /*01b4*/ 	.short	0x0100
        /*01b6*/ 	.byte	0x08
	.zero		1


	//   ....[18]....
        /*01b8*/ 	.word	0x00000380
        /*01bc*/ 	.word	0x000000ff
        /*01c0*/ 	.word	0x00000048
        /*01c4*/ 	.short	0x0100
        /*01c6*/ 	.byte	0x08
	.zero		1


	//   ....[19]....
        /*01c8*/ 	.word	0x00000390
        /*01cc*/ 	.word	0x000000ff
        /*01d0*/ 	.word	0x000000d8
        /*01d4*/ 	.short	0x0100
        /*01d6*/ 	.byte	0x08
	.zero		1


	//   ....[20]....
        /*01d8*/ 	.word	0x000003a0
        /*01dc*/ 	.word	0x000000ff
        /*01e0*/ 	.word	0x00000050
        /*01e4*/ 	.short	0x0100
        /*01e6*/ 	.byte	0x08
	.zero		1


	//   ....[21]....
        /*01e8*/ 	.word	0x000003b0
        /*01ec*/ 	.word	0x000000ff
        /*01f0*/ 	.word	0x000000e0
        /*01f4*/ 	.short	0x0100
        /*01f6*/ 	.byte	0x08
	.zero		1


	//   ....[22]....
        /*01f8*/ 	.word	0x000003c0
        /*01fc*/ 	.word	0x000000ff
        /*0200*/ 	.word	0x00000058
        /*0204*/ 	.short	0x0100
        /*0206*/ 	.byte	0x08
	.zero		1


	//   ....[23]....
        /*0208*/ 	.word	0x000003d0
        /*020c*/ 	.word	0x000000ff
        /*0210*/ 	.word	0x000000e8
        /*0214*/ 	.short	0x0100
        /*0216*/ 	.byte	0x08
	.zero		1


	//   ....[24]....
        /*0218*/ 	.word	0x000003e0
        /*021c*/ 	.word	0x000000ff
        /*0220*/ 	.word	0x00000060
        /*0224*/ 	.short	0x0100
        /*0226*/ 	.byte	0x08
	.zero		1


	//   ....[25]....
        /*0228*/ 	.word	0x000003f0
        /*022c*/ 	.word	0x000000ff
        /*0230*/ 	.word	0x000000f0
        /*0234*/ 	.short	0x0100
        /*0236*/ 	.byte	0x08
	.zero		1


	//   ....[26]....
        /*0238*/ 	.word	0x00000400
        /*023c*/ 	.word	0x000000ff
        /*0240*/ 	.word	0x00000068
        /*0244*/ 	.short	0x0100
        /*0246*/ 	.byte	0x08
	.zero		1


	//   ....[27]....
        /*0248*/ 	.word	0x00000410
        /*024c*/ 	.word	0x000000ff
        /*0250*/ 	.word	0x000000f8
        /*0254*/ 	.short	0x0100
        /*0256*/ 	.byte	0x08
	.zero		1


	//   ....[28]....
        /*0258*/ 	.word	0x00000420
        /*025c*/ 	.word	0x000000ff
        /*0260*/ 	.word	0x00000070
        /*0264*/ 	.short	0x0100
        /*0266*/ 	.byte	0x08
	.zero		1


	//   ....[29]....
        /*0268*/ 	.word	0x00000430
        /*026c*/ 	.word	0x000000ff
        /*0270*/ 	.word	0x00000100
        /*0274*/ 	.short	0x0100
        /*0276*/ 	.byte	0x08
	.zero		1


	//   ....[30]....
        /*0278*/ 	.word	0x00000440
        /*027c*/ 	.word	0x000000ff
        /*0280*/ 	.word	0x00000078
        /*0284*/ 	.short	0x0100
        /*0286*/ 	.byte	0x08
	.zero		1


	//   ....[31]....
        /*0288*/ 	.word	0x00000450
        /*028c*/ 	.word	0x000000ff
        /*0290*/ 	.word	0x00000108
        /*0294*/ 	.short	0x0100
        /*0296*/ 	.byte	0x08
	.zero		1


	//   ....[32]....
        /*0298*/ 	.word	0x00000460
        /*029c*/ 	.word	0x000000ff
        /*02a0*/ 	.word	0x00000080
        /*02a4*/ 	.short	0x0100
        /*02a6*/ 	.byte	0x08
	.zero		1


	//   ....[33]....
        /*02a8*/ 	.word	0x00000470
        /*02ac*/ 	.word	0x000000ff
        /*02b0*/ 	.word	0x00000110
        /*02b4*/ 	.short	0x0100
        /*02b6*/ 	.byte	0x08
	.zero		1


	//   ....[34]....
        /*02b8*/ 	.word	0x00000480
        /*02bc*/ 	.word	0x000000ff
        /*02c0*/ 	.word	0x00000088
        /*02c4*/ 	.short	0x0100
        /*02c6*/ 	.byte	0x08
	.zero		1


	//   ....[35]....
        /*02c8*/ 	.word	0x00000490
        /*02cc*/ 	.word	0x000000ff
        /*02d0*/ 	.word	0x00000118
        /*02d4*/ 	.short	0x0100
        /*02d6*/ 	.byte	0x08
	.zero		1


	//   ....[36]....
        /*02d8*/ 	.word	0x00000990
        /*02dc*/ 	.word	0x000000ff
        /*02e0*/ 	.word	0x00000150
        /*02e4*/ 	.short	0x0100
        /*02e6*/ 	.byte	0x08
	.zero		1


	//   ....[37]....
        /*02e8*/ 	.word	0x00000a20
        /*02ec*/ 	.word	0x000000ff
        /*02f0*/ 	.word	0x00000158
        /*02f4*/ 	.short	0x0100
        /*02f6*/ 	.byte	0x08
	.zero		1


	//   ....[38]....
        /*02f8*/ 	.word	0x00000a40
        /*02fc*/ 	.word	0x000000ff
        /*0300*/ 	.word	0x00000130
        /*0304*/ 	.short	0x0100
        /*0306*/ 	.byte	0x09
	.zero		1


	//   ....[39]....
        /*0308*/ 	.word	0x00000a50
        /*030c*/ 	.word	0x000000ff
        /*0310*/ 	.word	0x00000138
        /*0314*/ 	.short	0x0100
        /*0316*/ 	.byte	0x09
	.zero		1


	//   ....[40]....
        /*0318*/ 	.word	0x00000a60
        /*031c*/ 	.word	0x000000ff
        /*0320*/ 	.word	0x00000140
        /*0324*/ 	.short	0x0100
        /*0326*/ 	.byte	0x09
	.zero		1


	//   ....[41]....
        /*0328*/ 	.word	0x00000a70
        /*032c*/ 	.word	0x000000ff
        /*0330*/ 	.word	0x00000148
        /*0334*/ 	.short	0x0100
        /*0336*/ 	.byte	0x09
	.zero		1


	//   ....[42]....
        /*0338*/ 	.word	0x000017d0
        /*033c*/ 	.word	0x000000ff
        /*0340*/ 	.word	0xfffffff8
        /*0344*/ 	.short	0x010a
        /*0346*/ 	.byte	0x0f
	.zero		1


	//   ....[43]....
        /*0348*/ 	.word	0x00001cb0
        /*034c*/ 	.word	0x000000ff
        /*0350*/ 	.word	0x00000000
        /*0354*/ 	.short	0x010a
        /*0356*/ 	.byte	0x06
	.zero		1


	//   ....[44]....
        /*0358*/ 	.word	0x00001cf0
        /*035c*/ 	.word	0x000000ff
        /*0360*/ 	.word	0x00000000
        /*0364*/ 	.short	0x010a
        /*0366*/ 	.byte	0x06
	.zero		1


	//   ....[45]....
        /*0368*/ 	.word	0x000025f0
        /*036c*/ 	.word	0x000000ff
        /*0370*/ 	.word	0x00000000
        /*0374*/ 	.short	0x010a
        /*0376*/ 	.byte	0x09
	.zero		1


	//   ....[46]....
        /*0378*/ 	.word	0x00002630
        /*037c*/ 	.word	0x000000ff
        /*0380*/ 	.word	0x00000000
        /*0384*/ 	.short	0x010a
        /*0386*/ 	.byte	0x09
	.zero		1


	//   ....[47]....
        /*0388*/ 	.word	0x00002c90
        /*038c*/ 	.word	0x00000015
        /*0390*/ 	.word	0x00000000
        /*0394*/ 	.short	0x0101
        /*0396*/ 	.byte	0x3f
	.zero		1


	//   ....[48]....
        /*0398*/ 	.word	0x00003200
        /*039c*/ 	.word	0x00000013
        /*03a0*/ 	.word	0x00000000
        /*03a4*/ 	.short	0x0101
        /*03a6*/ 	.byte	0x15
	.zero		1


	//   ....[49]....
        /*03a8*/ 	.word	0x00003310
        /*03ac*/ 	.word	0x00000013
        /*03b0*/ 	.word	0x00000000
        /*03b4*/ 	.short	0x0101
        /*03b6*/ 	.byte	0x3f
	.zero		1


	//   ....[50]....
        /*03b8*/ 	.word	0x000033c0
        /*03bc*/ 	.word	0x000000ff
        /*03c0*/ 	.word	0x00000008
        /*03c4*/ 	.short	0x010a
        /*03c6*/ 	.byte	0x0f
	.zero		1


	//   ....[51]....
        /*03c8*/ 	.word	0x00007c60
        /*03cc*/ 	.word	0x00000004
        /*03d0*/ 	.word	0x00000000
        /*03d4*/ 	.short	0x0101
        /*03d6*/ 	.byte	0x15
	.zero		1


	//   ....[52]....
        /*03d8*/ 	.word	0x00008580
        /*03dc*/ 	.word	0x00000013
        /*03e0*/ 	.word	0x00000090
        /*03e4*/ 	.short	0x010a
        /*03e6*/ 	.byte	0x3f
	.zero		1


	//   ....[53]....
        /*03e8*/ 	.word	0x00008910
        /*03ec*/ 	.word	0x0000000a
        /*03f0*/ 	.word	0x00000158
        /*03f4*/ 	.short	0x0101
        /*03f6*/ 	.byte	0x3f
	.zero		1


	//   ....[54]....
        /*03f8*/ 	.word	0x00009070
        /*03fc*/ 	.word	0x00000005
        /*0400*/ 	.word	0x00000000
        /*0404*/ 	.short	0x010a
        /*0406*/ 	.byte	0x3f
	.zero		1


	//   ....[55]....
        /*0408*/ 	.word	0x000090f0
        /*040c*/ 	.word	0x00000007
        /*0410*/ 	.word	0x00000000
        /*0414*/ 	.short	0x010a
        /*0416*/ 	.byte	0x3f
	.zero		1


	//   ....[56]....
        /*0418*/ 	.word	0x00009180
        /*041c*/ 	.word	0x00000006
        /*0420*/ 	.word	0x00000000
        /*0424*/ 	.short	0x010a
        /*0426*/ 	.byte	0x3f
	.zero		1


	//   ....[57]....
        /*0428*/ 	.word	0x00009210
        /*042c*/ 	.word	0x00000009
        /*0430*/ 	.word	0x00000000
        /*0434*/ 	.short	0x010a
        /*0436*/ 	.byte	0x3f
	.zero		1


	//   ....[58]....
        /*0438*/ 	.word	0x000092a0
        /*043c*/ 	.word	0x00000006
        /*0440*/ 	.word	0x00000000
        /*0444*/ 	.short	0x010a
        /*0446*/ 	.byte	0x3f
	.zero		1


	//   ....[59]....
        /*0448*/ 	.word	0x00009330
        /*044c*/ 	.word	0x00000009
        /*0450*/ 	.word	0x00000000
        /*0454*/ 	.short	0x010a
        /*0456*/ 	.byte	0x3f
	.zero		1


	//   ....[60]....
        /*0458*/ 	.word	0x000093c0
        /*045c*/ 	.word	0x00000006
        /*0460*/ 	.word	0x00000000
        /*0464*/ 	.short	0x010a
        /*0466*/ 	.byte	0x3f
	.zero		1


	//   ....[61]....
        /*0468*/ 	.word	0x00009450
        /*046c*/ 	.word	0x00000009
        /*0470*/ 	.word	0x00000000
        /*0474*/ 	.short	0x010a
        /*0476*/ 	.byte	0x3f
	.zero		1


	//   ....[62]....
        /*0478*/ 	.word	0x000094e0
        /*047c*/ 	.word	0x00000006
        /*0480*/ 	.word	0x00000000
        /*0484*/ 	.short	0x010a
        /*0486*/ 	.byte	0x3f
	.zero		1


	//   ....[63]....
        /*0488*/ 	.word	0x00009570
        /*048c*/ 	.word	0x00000009
        /*0490*/ 	.word	0x00000000
        /*0494*/ 	.short	0x010a
        /*0496*/ 	.byte	0x3f
	.zero		1


	//   ....[64]....
        /*0498*/ 	.word	0x00009600
        /*049c*/ 	.word	0x00000006
        /*04a0*/ 	.word	0x00000000
        /*04a4*/ 	.short	0x010a
        /*04a6*/ 	.byte	0x3f
	.zero		1


	//   ....[65]....
        /*04a8*/ 	.word	0x00009690
        /*04ac*/ 	.word	0x00000009
        /*04b0*/ 	.word	0x00000000
        /*04b4*/ 	.short	0x010a
        /*04b6*/ 	.byte	0x3f
	.zero		1


	//   ....[66]....
        /*04b8*/ 	.word	0x00009720
        /*04bc*/ 	.word	0x00000006
        /*04c0*/ 	.word	0x00000000
        /*04c4*/ 	.short	0x010a
        /*04c6*/ 	.byte	0x3f
	.zero		1


	//   ....[67]....
        /*04c8*/ 	.word	0x000097b0
        /*04cc*/ 	.word	0x00000009
        /*04d0*/ 	.word	0x00000000
        /*04d4*/ 	.short	0x010a
        /*04d6*/ 	.byte	0x3f
	.zero		1


	//   ....[68]....
        /*04d8*/ 	.word	0x00009840
        /*04dc*/ 	.word	0x00000006
        /*04e0*/ 	.word	0x00000000
        /*04e4*/ 	.short	0x010a
        /*04e6*/ 	.byte	0x3f
	.zero		1


	//   ....[69]....
        /*04e8*/ 	.word	0x000098d0
        /*04ec*/ 	.word	0x00000009
        /*04f0*/ 	.word	0x00000000
        /*04f4*/ 	.short	0x010a
        /*04f6*/ 	.byte	0x3f
	.zero		1


	//   ....[70]....
        /*04f8*/ 	.word	0x00009960
        /*04fc*/ 	.word	0x00000006
        /*0500*/ 	.word	0x00000000
        /*0504*/ 	.short	0x010a
        /*0506*/ 	.byte	0x3f
	.zero		1


	//   ....[71]....
        /*0508*/ 	.word	0x000099f0
        /*050c*/ 	.word	0x00000003
        /*0510*/ 	.word	0x00000000
        /*0514*/ 	.short	0x010a
        /*0516*/ 	.byte	0x3f
	.zero		1


	//   ....[72]....
        /*0518*/ 	.word	0x00009a60
        /*051c*/ 	.word	0x00000012
        /*0520*/ 	.word	0xfffffff8
        /*0524*/ 	.short	0x010a
        /*0526*/ 	.byte	0x3f
	.zero		1


	//   ....[73]....
        /*0528*/ 	.word	0x00009ac0
        /*052c*/ 	.word	0x00000012
        /*0530*/ 	.word	0x00000000
        /*0534*/ 	.short	0x010a
        /*0536*/ 	.byte	0x3f
	.zero		1


	//   ....[74]....
        /*0538*/ 	.word	0x00009b20
        /*053c*/ 	.word	0x00000015
        /*0540*/ 	.word	0x00000000
        /*0544*/ 	.short	0x010a
        /*0546*/ 	.byte	0x3f
	.zero		1


	//   ....[75]....
        /*0548*/ 	.word	0x00009b80
        /*054c*/ 	.word	0x00000013
        /*0550*/ 	.word	0x00000008
        /*0554*/ 	.short	0x010a
        /*0556*/ 	.byte	0x3f
	.zero		1


	//   ....[76]....
        /*0558*/ 	.word	0x00009c50
        /*055c*/ 	.word	0x00000013
        /*0560*/ 	.word	0x00000090
        /*0564*/ 	.short	0x010a
        /*0566*/ 	.byte	0x3f
	.zero		1


	//   ....[77]....
        /*0568*/ 	.word	0x00009d30
        /*056c*/ 	.word	0x00000005
        /*0570*/ 	.word	0x00000000
        /*0574*/ 	.short	0x010a
        /*0576*/ 	.byte	0x3f
	.zero		1


	//   ....[78]....
        /*0578*/ 	.word	0x00009d80
        /*057c*/ 	.word	0x00000007
        /*0580*/ 	.word	0x00000000
        /*0584*/ 	.short	0x010a
        /*0586*/ 	.byte	0x3f
	.zero		1


	//   ....[79]....
        /*0588*/ 	.word	0x00009dd0
        /*058c*/ 	.word	0x00000006
        /*0590*/ 	.word	0x00000000
        /*0594*/ 	.short	0x010a
        /*0596*/ 	.byte	0x3f
	.zero		1


	//   ....[80]....
        /*0598*/ 	.word	0x00009e20
        /*059c*/ 	.word	0x00000009
        /*05a0*/ 	.word	0x00000000
        /*05a4*/ 	.short	0x010a
        /*05a6*/ 	.byte	0x3f
	.zero		1


	//   ....[81]....
        /*05a8*/ 	.word	0x00009e70
        /*05ac*/ 	.word	0x00000006
        /*05b0*/ 	.word	0x00000000
        /*05b4*/ 	.short	0x010a
        /*05b6*/ 	.byte	0x3f
	.zero		1


	//   ....[82]....
        /*05b8*/ 	.word	0x00009ec0
        /*05bc*/ 	.word	0x00000009
        /*05c0*/ 	.word	0x00000000
        /*05c4*/ 	.short	0x010a
        /*05c6*/ 	.byte	0x3f
	.zero		1


	//   ....[83]....
        /*05c8*/ 	.word	0x00009f10
        /*05cc*/ 	.word	0x00000006
        /*05d0*/ 	.word	0x00000000
        /*05d4*/ 	.short	0x010a
        /*05d6*/ 	.byte	0x3f
	.zero		1


	//   ....[84]....
        /*05d8*/ 	.word	0x00009f60
        /*05dc*/ 	.word	0x00000009
        /*05e0*/ 	.word	0x00000000
        /*05e4*/ 	.short	0x010a
        /*05e6*/ 	.byte	0x3f
	.zero		1


	//   ....[85]....
        /*05e8*/ 	.word	0x00009fb0
        /*05ec*/ 	.word	0x00000006
        /*05f0*/ 	.word	0x00000000
        /*05f4*/ 	.short	0x010a
        /*05f6*/ 	.byte	0x3f
	.zero		1


	//   ....[86]....
        /*05f8*/ 	.word	0x0000a000
        /*05fc*/ 	.word	0x00000009
        /*0600*/ 	.word	0x00000000
        /*0604*/ 	.short	0x010a
        /*0606*/ 	.byte	0x3f
	.zero		1


	//   ....[87]....
        /*0608*/ 	.word	0x0000a050
        /*060c*/ 	.word	0x00000006
        /*0610*/ 	.word	0x00000000
        /*0614*/ 	.short	0x010a
        /*0616*/ 	.byte	0x3f
	.zero		1


	//   ....[88]....
        /*0618*/ 	.word	0x0000a0a0
        /*061c*/ 	.word	0x00000009
        /*0620*/ 	.word	0x00000000
        /*0624*/ 	.short	0x010a
        /*0626*/ 	.byte	0x3f
	.zero		1


	//   ....[89]....
        /*0628*/ 	.word	0x0000a0f0
        /*062c*/ 	.word	0x00000006
        /*0630*/ 	.word	0x00000000
        /*0634*/ 	.short	0x010a
        /*0636*/ 	.byte	0x3f
	.zero		1


	//   ....[90]....
        /*0638*/ 	.word	0x0000a140
        /*063c*/ 	.word	0x00000009
        /*0640*/ 	.word	0x00000000
        /*0644*/ 	.short	0x010a
        /*0646*/ 	.byte	0x3f
	.zero		1


	//   ....[91]....
        /*0648*/ 	.word	0x0000a190
        /*064c*/ 	.word	0x00000006
        /*0650*/ 	.word	0x00000000
        /*0654*/ 	.short	0x010a
        /*0656*/ 	.byte	0x3f
	.zero		1


	//   ....[92]....
        /*0658*/ 	.word	0x0000a1e0
        /*065c*/ 	.word	0x00000009
        /*0660*/ 	.word	0x00000000
        /*0664*/ 	.short	0x010a
        /*0666*/ 	.byte	0x3f
	.zero		1


	//   ....[93]....
        /*0668*/ 	.word	0x0000a230
        /*066c*/ 	.word	0x00000006
        /*0670*/ 	.word	0x00000000
        /*0674*/ 	.short	0x010a
        /*0676*/ 	.byte	0x3f
	.zero		1


	//----- nvinfo : EIATTR_NUM_MBARRIERS
	.align		4
.L_28:
        /*0678*/ 	.byte	0x03, 0x38
        /*067a*/ 	.short	0x002a


	//----- nvinfo : EIATTR_EXIT_INSTR_OFFSETS
	.align		4
        /*067c*/ 	.byte	0x04, 0x1c
        /*067e*/ 	.short	(.L_30 - .L_29)


	//   ....[0]....
.L_29:
        /*0680*/ 	.word	0x00001510


	//   ....[1]....
        /*0684*/ 	.word	0x00001570


	//   ....[2]....
        /*0688*/ 	.word	0x00008270


	//   ....[3]....
        /*068c*/ 	.word	0x000082a0


	//   ....[4]....
        /*0690*/ 	.word	0x00009a40


	//----- nvinfo : EIATTR_MAX_THREADS
	.align		4
.L_30:
        /*0694*/ 	.byte	0x04, 0x05
        /*0696*/ 	.short	(.L_32 - .L_31)
.L_31:
        /*0698*/ 	.word	0x00000180
        /*069c*/ 	.word	0x00000001
        /*06a0*/ 	.word	0x00000001


	//----- nvinfo : EIATTR_CRS_STACK_SIZE
	.align		4
.L_32:
        /*06a4*/ 	.byte	0x04, 0x1e
        /*06a6*/ 	.short	(.L_34 - .L_33)
.L_33:
        /*06a8*/ 	.word	0x00000000


	//----- nvinfo : EIATTR_CBANK_PARAM_SIZE
	.align		4
.L_34:
        /*06ac*/ 	.byte	0x03, 0x19
        /*06ae*/ 	.short	0x0470


	//----- nvinfo : EIATTR_PARAM_CBANK
	.align		4
        /*06b0*/ 	.byte	0x04, 0x0a
        /*06b2*/ 	.short	(.L_36 - .L_35)
	.align		4
.L_35:
        /*06b4*/ 	.word	index@(.nv.constant0._ZN7cutlass13device_kernelINS_4gemm6kernel13GemmUniversalIN4cute5tupleIJiiiiEEENS1_10collective13CollectiveMmaINS1_37MainloopSm90TmaGmmaWarpSpecializedFP8ILi18ENS5_IJNS4_1CILi1EEENSA_ILi8EEESB_EEENS1_32KernelTmaWarpSpecializedPingpongEEENS5_IJNSA_ILi64EEENSA_ILi128EEESG_EEENS_12float_e5m2_tENS5_IJlSB_lEEESJ_SK_NS4_8TiledMMAINS4_8MMA_AtomIJNS4_4SM904GMMA31MMA_64x128x32_F32E5M2E5M2_SS_TNILNSO_7ScaleInE1ELSQ_1EEEEEENS4_6LayoutINS5_IJSB_SB_SB_EEENS5_IJNSA_ILi0EEESV_SV_EEEEENS5_IJNS4_10UnderscoreESY_SY_EEEEENS4_23SM90_TMA_LOAD_MULTICASTENS4_14ComposedLayoutINS4_7SwizzleILi2ELi4ELi3EEENS4_18smem_ptr_flag_bitsILi8EEENST_INS5_IJSC_SG_EEENS5_IJSG_SB_EEEEEEEvNS4_8identityENS4_13SM90_TMA_LOADES1A_vS1B_EENS_8epilogue10collective6detail29Sm90TmaWarpSpecializedAdapterINS1F_15DefaultEpilogueISJ_SK_SK_NS1E_6thread17LinearCombinationISJ_Li1EffLNS1J_9ScaleType4KindE0ELNS_15FloatRoundStyleE2ESJ_EENS1_15EpilogueDefaultEEEEEvvEEEEvNT_6ParamsE)
        /*06b8*/ 	.short	0x0210
        /*06ba*/ 	.short	0x0470


	//----- nvinfo : EIATTR_SW_WAR
	.align		4
.L_36:
        /*06bc*/ 	.byte	0x04, 0x36
        /*06be*/ 	.short	(.L_38 - .L_37)
.L_37:
        /*06c0*/ 	.word	0x00000008
.L_38:


//--------------------- .nv.callgraph             --------------------------
	.section	.nv.callgraph,"",@"SHT_CUDA_CALLGRAPH"
	.align	4
	.sectionentsize	8
	.align		4
        /*0000*/ 	.word	0x00000000
	.align		4
        /*0004*/ 	.word	0xffffffff
	.align		4
        /*0008*/ 	.word	0x00000000
	.align		4
        /*000c*/ 	.word	0xfffffffe
	.align		4
        /*0010*/ 	.word	0x00000000
	.align		4
        /*0014*/ 	.word	0xfffffffd
	.align		4
        /*0018*/ 	.word	0x00000000
	.align		4
        /*001c*/ 	.word	0xfffffffc


//--------------------- .nv.constant4             --------------------------
	.section	.nv.constant4,"a",@progbits
	.align	8
	.align		8
.nv.constant4:
        /*0000*/ 	.dword	_ZN40_INTERNAL_115bebc7_4_k_cu_3f7b273d_193334cuda3std3__45__cpo5beginE
	.align		8
        /*0008*/ 	.dword	_ZN40_INTERNAL_115bebc7_4_k_cu_3f7b273d_193334cuda3std3__45__cpo3endE
	.align		8
        /*0010*/ 	.dword	_ZN40_INTERNAL_115bebc7_4_k_cu_3f7b273d_193334cuda3std3__45__cpo6cbeginE
	.align		8
        /*0018*/ 	.dword	_ZN40_INTERNAL_115bebc7_4_k_cu_3f7b273d_193334cuda3std3__45__cpo4cendE
	.align		8
        /*0020*/ 	.dword	_ZN40_INTERNAL_115bebc7_4_k_cu_3f7b273d_193334cuda3std3__442_GLOBAL__N__115bebc7_4_k_cu_3f7b273d_193336ignoreE
	.align		8
        /*0028*/ 	.dword	_ZN40_INTERNAL_115bebc7_4_k_cu_3f7b273d_193334cuda3std3__419piecewise_constructE
	.align		8
        /*0030*/ 	.dword	_ZN40_INTERNAL_115bebc7_4_k_cu_3f7b273d_193334cuda3std3__48in_placeE
	.align		8
        /*0038*/ 	.dword	_ZN40_INTERNAL_115bebc7_4_k_cu_3f7b273d_193334cuda3std6ranges3__45__cpo4swapE
	.align		8
        /*0040*/ 	.dword	_ZN40_INTERNAL_115bebc7_4_k_cu_3f7b273d_193334cuda3std6ranges3__45__cpo9iter_moveE
	.align		8
        /*0048*/ 	.dword	_ZN40_INTERNAL_115bebc7_4_k_cu_3f7b273d_193334cute7productE
	.align		8
        /*0050*/ 	.dword	_ZN40_INTERNAL_115bebc7_4_k_cu_3f7b273d_193334cute1_E


//--------------------- .text._ZN7cutlass13device_kernelINS_4gemm6kernel13GemmUniversalIN4cute5tupleIJiiiiEEENS1_10collective13CollectiveMmaINS1_37MainloopSm90TmaGmmaWarpSpecializedFP8ILi18ENS5_IJNS4_1CILi1EEENSA_ILi8EEESB_EEENS1_32KernelTmaWarpSpecializedPingpongEEENS5_IJNSA_ILi64EEENSA_ILi128EEESG_EEENS_12float_e5m2_tENS5_IJlSB_lEEESJ_SK_NS4_8TiledMMAINS4_8MMA_AtomIJNS4_4SM904GMMA31MMA_64x128x32_F32E5M2E5M2_SS_TNILNSO_7ScaleInE1ELSQ_1EEEEEENS4_6LayoutINS5_IJSB_SB_SB_EEENS5_IJNSA_ILi0EEESV_SV_EEEEENS5_IJNS4_10UnderscoreESY_SY_EEEEENS4_23SM90_TMA_LOAD_MULTICASTENS4_14ComposedLayoutINS4_7SwizzleILi2ELi4ELi3EEENS4_18smem_ptr_flag_bitsILi8EEENST_INS5_IJSC_SG_EEENS5_IJSG_SB_EEEEEEEvNS4_8identityENS4_13SM90_TMA_LOADES1A_vS1B_EENS_8epilogue10collective6detail29Sm90TmaWarpSpecializedAdapterINS1F_15DefaultEpilogueISJ_SK_SK_NS1E_6thread17LinearCombinationISJ_Li1EffLNS1J_9ScaleType4KindE0ELNS_15FloatRoundStyleE2ESJ_EENS1_15EpilogueDefaultEEEEEvvEEEEvNT_6ParamsE --------------------------
	.section	.text._ZN7cutlass13device_kernelINS_4gemm6kernel13GemmUniversalIN4cute5tupleIJiiiiEEENS1_10collective13CollectiveMmaINS1_37MainloopSm90TmaGmmaWarpSpecializedFP8ILi18ENS5_IJNS4_1CILi1EEENSA_ILi8EEESB_EEENS1_32KernelTmaWarpSpecializedPingpongEEENS5_IJNSA_ILi64EEENSA_ILi128EEESG_EEENS_12float_e5m2_tENS5_IJlSB_lEEESJ_SK_NS4_8TiledMMAINS4_8MMA_AtomIJNS4_4SM904GMMA31MMA_64x128x32_F32E5M2E5M2_SS_TNILNSO_7ScaleInE1ELSQ_1EEEEEENS4_6LayoutINS5_IJSB_SB_SB_EEENS5_IJNSA_ILi0EEESV_SV_EEEEENS5_IJNS4_10UnderscoreESY_SY_EEEEENS4_23SM90_TMA_LOAD_MULTICASTENS4_14ComposedLayoutINS4_7SwizzleILi2ELi4ELi3EEENS4_18smem_ptr_flag_bitsILi8EEENST_INS5_IJSC_SG_EEENS5_IJSG_SB_EEEEEEEvNS4_8identityENS4_13SM90_TMA_LOADES1A_vS1B_EENS_8epilogue10collective6detail29Sm90TmaWarpSpecializedAdapterINS1F_15DefaultEpilogueISJ_SK_SK_NS1E_6thread17LinearCombinationISJ_Li1EffLNS1J_9ScaleType4KindE0ELNS_15FloatRoundStyleE2ESJ_EENS1_15EpilogueDefaultEEEEEvvEEEEvNT_6ParamsE,"ax",@progbits
	.align	128
.text._ZN7cutlass13device_kernelINS_4gemm6kernel13GemmUniversalIN4cute5tupleIJiiiiEEENS1_10collective13CollectiveMmaINS1_37MainloopSm90TmaGmmaWarpSpecializedFP8ILi18ENS5_IJNS4_1CILi1EEENSA_ILi8EEESB_EEENS1_32KernelTmaWarpSpecializedPingpongEEENS5_IJNSA_ILi64EEENSA_ILi128EEESG_EEENS_12float_e5m2_tENS5_IJlSB_lEEESJ_SK_NS4_8TiledMMAINS4_8MMA_AtomIJNS4_4SM904GMMA31MMA_64x128x32_F32E5M2E5M2_SS_TNILNSO_7ScaleInE1ELSQ_1EEEEEENS4_6LayoutINS5_IJSB_SB_SB_EEENS5_IJNSA_ILi0EEESV_SV_EEEEENS5_IJNS4_10UnderscoreESY_SY_EEEEENS4_23SM90_TMA_LOAD_MULTICASTENS4_14ComposedLayoutINS4_7SwizzleILi2ELi4ELi3EEENS4_18smem_ptr_flag_bitsILi8EEENST_INS5_IJSC_SG_EEENS5_IJSG_SB_EEEEEEEvNS4_8identityENS4_13SM90_TMA_LOADES1A_vS1B_EENS_8epilogue10collective6detail29Sm90TmaWarpSpecializedAdapterINS1F_15DefaultEpilogueISJ_SK_SK_NS1E_6thread17LinearCombinationISJ_Li1EffLNS1J_9ScaleType4KindE0ELNS_15FloatRoundStyleE2ESJ_EENS1_15EpilogueDefaultEEEEEvvEEEEvNT_6ParamsE:
        .type           _ZN7cutlass13device_kernelINS_4gemm6kernel13GemmUniversalIN4cute5tupleIJiiiiEEENS1_10collective13CollectiveMmaINS1_37MainloopSm90TmaGmmaWarpSpecializedFP8ILi18ENS5_IJNS4_1CILi1EEENSA_ILi8EEESB_EEENS1_32KernelTmaWarpSpecializedPingpongEEENS5_IJNSA_ILi64EEENSA_ILi128EEESG_EEENS_12float_e5m2_tENS5_IJlSB_lEEESJ_SK_NS4_8TiledMMAINS4_8MMA_AtomIJNS4_4SM904GMMA31MMA_64x128x32_F32E5M2E5M2_SS_TNILNSO_7ScaleInE1ELSQ_1EEEEEENS4_6LayoutINS5_IJSB_SB_SB_EEENS5_IJNSA_ILi0EEESV_SV_EEEEENS5_IJNS4_10UnderscoreESY_SY_EEEEENS4_23SM90_TMA_LOAD_MULTICASTENS4_14ComposedLayoutINS4_7SwizzleILi2ELi4ELi3EEENS4_18smem_ptr_flag_bitsILi8EEENST_INS5_IJSC_SG_EEENS5_IJSG_SB_EEEEEEEvNS4_8identityENS4_13SM90_TMA_LOADES1A_vS1B_EENS_8epilogue10collective6detail29Sm90TmaWarpSpecializedAdapterINS1F_15DefaultEpilogueISJ_SK_SK_NS1E_6thread17LinearCombinationISJ_Li1EffLNS1J_9ScaleType4KindE0ELNS_15FloatRoundStyleE2ESJ_EENS1_15EpilogueDefaultEEEEEvvEEEEvNT_6ParamsE,@function
        .size           _ZN7cutlass13device_kernelINS_4gemm6kernel13GemmUniversalIN4cute5tupleIJiiiiEEENS1_10collective13CollectiveMmaINS1_37MainloopSm90TmaGmmaWarpSpecializedFP8ILi18ENS5_IJNS4_1CILi1EEENSA_ILi8EEESB_EEENS1_32KernelTmaWarpSpecializedPingpongEEENS5_IJNSA_ILi64EEENSA_ILi128EEESG_EEENS_12float_e5m2_tENS5_IJlSB_lEEESJ_SK_NS4_8TiledMMAINS4_8MMA_AtomIJNS4_4SM904GMMA31MMA_64x128x32_F32E5M2E5M2_SS_TNILNSO_7ScaleInE1ELSQ_1EEEEEENS4_6LayoutINS5_IJSB_SB_SB_EEENS5_IJNSA_ILi0EEESV_SV_EEEEENS5_IJNS4_10UnderscoreESY_SY_EEEEENS4_23SM90_TMA_LOAD_MULTICASTENS4_14ComposedLayoutINS4_7SwizzleILi2ELi4ELi3EEENS4_18smem_ptr_flag_bitsILi8EEENST_INS5_IJSC_SG_EEENS5_IJSG_SB_EEEEEEEvNS4_8identityENS4_13SM90_TMA_LOADES1A_vS1B_EENS_8epilogue10collective6detail29Sm90TmaWarpSpecializedAdapterINS1F_15DefaultEpilogueISJ_SK_SK_NS1E_6thread17LinearCombinationISJ_Li1EffLNS1J_9ScaleType4KindE0ELNS_15FloatRoundStyleE2ESJ_EENS1_15EpilogueDefaultEEEEEvvEEEEvNT_6ParamsE,(.L_x_237 - _ZN7cutlass13device_kernelINS_4gemm6kernel13GemmUniversalIN4cute5tupleIJiiiiEEENS1_10collective13CollectiveMmaINS1_37MainloopSm90TmaGmmaWarpSpecializedFP8ILi18ENS5_IJNS4_1CILi1EEENSA_ILi8EEESB_EEENS1_32KernelTmaWarpSpecializedPingpongEEENS5_IJNSA_ILi64EEENSA_ILi128EEESG_EEENS_12float_e5m2_tENS5_IJlSB_lEEESJ_SK_NS4_8TiledMMAINS4_8MMA_AtomIJNS4_4SM904GMMA31MMA_64x128x32_F32E5M2E5M2_SS_TNILNSO_7ScaleInE1ELSQ_1EEEEEENS4_6LayoutINS5_IJSB_SB_SB_EEENS5_IJNSA_ILi0EEESV_SV_EEEEENS5_IJNS4_10UnderscoreESY_SY_EEEEENS4_23SM90_TMA_LOAD_MULTICASTENS4_14ComposedLayoutINS4_7SwizzleILi2ELi4ELi3EEENS4_18smem_ptr_flag_bitsILi8EEENST_INS5_IJSC_SG_EEENS5_IJSG_SB_EEEEEEEvNS4_8identityENS4_13SM90_TMA_LOADES1A_vS1B_EENS_8epilogue10collective6detail29Sm90TmaWarpSpecializedAdapterINS1F_15DefaultEpilogueISJ_SK_SK_NS1E_6thread17LinearCombinationISJ_Li1EffLNS1J_9ScaleType4KindE0ELNS_15FloatRoundStyleE2ESJ_EENS1_15EpilogueDefaultEEEEEvvEEEEvNT_6ParamsE)
        .other          _ZN7cutlass13device_kernelINS_4gemm6kernel13GemmUniversalIN4cute5tupleIJiiiiEEENS1_10collective13CollectiveMmaINS1_37MainloopSm90TmaGmmaWarpSpecializedFP8ILi18ENS5_IJNS4_1CILi1EEENSA_ILi8EEESB_EEENS1_32KernelTmaWarpSpecializedPingpongEEENS5_IJNSA_ILi64EEENSA_ILi128EEESG_EEENS_12float_e5m2_tENS5_IJlSB_lEEESJ_SK_NS4_8TiledMMAINS4_8MMA_AtomIJNS4_4SM904GMMA31MMA_64x128x32_F32E5M2E5M2_SS_TNILNSO_7ScaleInE1ELSQ_1EEEEEENS4_6LayoutINS5_IJSB_SB_SB_EEENS5_IJNSA_ILi0EEESV_SV_EEEEENS5_IJNS4_10UnderscoreESY_SY_EEEEENS4_23SM90_TMA_LOAD_MULTICASTENS4_14ComposedLayoutINS4_7SwizzleILi2ELi4ELi3EEENS4_18smem_ptr_flag_bitsILi8EEENST_INS5_IJSC_SG_EEENS5_IJSG_SB_EEEEEEEvNS4_8identityENS4_13SM90_TMA_LOADES1A_vS1B_EENS_8epilogue10collective6detail29Sm90TmaWarpSpecializedAdapterINS1F_15DefaultEpilogueISJ_SK_SK_NS1E_6thread17LinearCombinationISJ_Li1EffLNS1J_9ScaleType4KindE0ELNS_15FloatRoundStyleE2ESJ_EENS1_15EpilogueDefaultEEEEEvvEEEEvNT_6ParamsE,@"STO_CUDA_ENTRY STV_DEFAULT"
_ZN7cutlass13device_kernelINS_4gemm6kernel13GemmUniversalIN4cute5tupleIJiiiiEEENS1_10collective13CollectiveMmaINS1_37MainloopSm90TmaGmmaWarpSpecializedFP8ILi18ENS5_IJNS4_1CILi1EEENSA_ILi8EEESB_EEENS1_32KernelTmaWarpSpecializedPingpongEEENS5_IJNSA_ILi64EEENSA_ILi128EEESG_EEENS_12float_e5m2_tENS5_IJlSB_lEEESJ_SK_NS4_8TiledMMAINS4_8MMA_AtomIJNS4_4SM904GMMA31MMA_64x128x32_F32E5M2E5M2_SS_TNILNSO_7ScaleInE1ELSQ_1EEEEEENS4_6LayoutINS5_IJSB_SB_SB_EEENS5_IJNSA_ILi0EEESV_SV_EEEEENS5_IJNS4_10UnderscoreESY_SY_EEEEENS4_23SM90_TMA_LOAD_MULTICASTENS4_14ComposedLayoutINS4_7SwizzleILi2ELi4ELi3EEENS4_18smem_ptr_flag_bitsILi8EEENST_INS5_IJSC_SG_EEENS5_IJSG_SB_EEEEEEEvNS4_8identityENS4_13SM90_TMA_LOADES1A_vS1B_EENS_8epilogue10collective6detail29Sm90TmaWarpSpecializedAdapterINS1F_15DefaultEpilogueISJ_SK_SK_NS1E_6thread17LinearCombinationISJ_Li1EffLNS1J_9ScaleType4KindE0ELNS_15FloatRoundStyleE2ESJ_EENS1_15EpilogueDefaultEEEEEvvEEEEvNT_6ParamsE:
[----:B------:R-:W-:Y:S01]  /*0000*/  LDC R1, c[0x0][0x28] ;  /* 0x00000a00ff017b82 */ /* 0x000fe20000000800 */
[----:B------:R-:W0:Y:S01]  /*0010*/  S2R R16, SR_TID.X ;  /* 0x0000000000107919 */ /* 0x000e220000002100 */
[----:B------:R-:W-:Y:S01]  /*0020*/  ELECT P0, URZ, PT ;  /* 0x00000000003f782f */ /* 0x000fe20003800000 */
[----:B------:R-:W-:Y:S01]  /*0030*/  BSSY B0, `(.L_x_0) ;  /* 0x000000f000007945 */ /* 0x000fe20003800000 */
[--C-:B0-----:R-:W-:Y:S02]  /*0040*/  SHF.R.U32.HI R0, RZ, 0x5, R16.reuse ;  /* 0x00000005ff007819 */ /* 0x101fe40000011610 */
[----:B------:R-:W-:-:S03]  /*0050*/  SHF.R.U32.HI R4, RZ, 0x7, R16 ;  /* 0x00000007ff047819 */ /* 0x000fc60000011610 */
[----:B------:R-:W0:Y:S04]  /*0060*/  SHFL.IDX PT, R2, R0, RZ, 0x1f ;  /* 0x00001fff00027589 */ /* 0x000e2800000e0000 */
[----:B------:R1:W2:Y:S01]  /*0070*/  SHFL.IDX PT, R5, R4, RZ, 0x1f ;  /* 0x00001fff04057589 */ /* 0x0002a200000e0000 */
[----:B0-----:R-:W-:-:S13]  /*0080*/  ISETP.NE.OR P0, PT, R2, RZ, !P0 ;  /* 0x000000ff0200720c */ /* 0x001fda0004705670 */
[----:B-12---:R-:W-:Y:S05]  /*0090*/  @P0 BRA `(.L_x_1) ;  /* 0x0000000000200947 */ /* 0x006fea0003800000 */
[----:B------:R-:W-:Y:S02]  /*00a0*/  ULDC.64 UR4, c[0x0][0x198] ;  /* 0x0000660000047ab9 */ /* 0x000fe40000000a00 */
[----:B------:R-:W-:Y:S02]  /*00b0*/  UIADD3 UR6, UP0, UR4, 0xf0, URZ ;  /* 0x000000f004067890 */ /* 0x000fe4000ff1e03f */
[----:B------:R-:W-:Y:S02]  /*00c0*/  UIADD3 UR4, UP1, UR4, 0x1f0, URZ ;  /* 0x000001f004047890 */ /* 0x000fe4000ff3e03f */
[----:B------:R-:W-:Y:S02]  /*00d0*/  UIADD3.X UR7, URZ, UR5, URZ, UP0, !UPT ;  /* 0x000000053f077290 */ /* 0x000fe400087fe43f */
[----:B------:R-:W-:-:S07]  /*00e0*/  UIADD3.X UR5, URZ, UR5, URZ, UP1, !UPT ;  /* 0x000000053f057290 */ /* 0x000fce0008ffe43f */
[----:B------:R0:W-:Y:S02]  /*00f0*/  UTMACCTL.PF [UR6] ;  /* 0x00000000060079b9 */ /* 0x0001e40008040000 */
[----:B------:R0:W-:Y:S02]  /*0100*/  UTMACCTL.PF [UR4] ;  /* 0x00000000040079b9 */ /* 0x0001e40008040000 */
[----:B0-----:R-:W-:Y:S01]  /*0110*/  NOP ;  /* 0x0000000000007918 */ /* 0x001fe20000000000 */
.L_x_1:
[----:B------:R-:W-:Y:S05]  /*0120*/  BSYNC B0 ;  /* 0x0000000000007941 */ /* 0x000fea0003800000 */
.L_x_0:
[----:B------:R-:W0:Y:S01]  /*0130*/  SHFL.IDX PT, R6, R0, RZ, 0x1f ;  /* 0x00001fff00067589 */ /* 0x000e2200000e0000 */
[----:B------:R-:W-:Y:S02]  /*0140*/  SHF.R.S32.HI R3, RZ, 0x1f, R16 ;  /* 0x0000001fff037819 */ /* 0x000fe40000011410 */
[----:B0-----:R-:W-:-:S13]  /*0150*/  ISETP.NE.AND P0, PT, R6, RZ, PT ;  /* 0x000000ff0600720c */ /* 0x001fda0003f05270 */
[----:B------:R-:W-:Y:S05]  /*0160*/  @P0 BRA `(.L_x_2) ;  /* 0x0000000000d40947 */ /* 0x000fea0003800000 */
[----:B------:R-:W-:Y:S01]  /*0170*/  ELECT P0, URZ, PT ;  /* 0x00000000003f782f */ /* 0x000fe20003800000 */
[----:B------:R-:W-:-:S12]  /*0180*/  BSSY B0, `(.L_x_2) ;  /* 0x0000033000007945 */ /* 0x000fd80003800000 */
[----:B------:R-:W-:Y:S05]  /*0190*/  @!P0 BRA `(.L_x_3) ;  /* 0x0000000000c48947 */ /* 0x000fea0003800000 */
[----:B------:R-:W0:Y:S01]  /*01a0*/  S2UR UR8, SR_CgaCtaId ;  /* 0x00000000000879c3 */ /* 0x000e220000008800 */
[----:B------:R-:W-:Y:S01]  /*01b0*/  UMOV UR4, 0x400 ;  /* 0x0000040000047882 */ /* 0x000fe20000000000 */
[----:B------:R-:W-:Y:S01]  /*01c0*/  UMOV UR5, 0x1 ;  /* 0x0000000100057882 */ /* 0x000fe20000000000 */
[----:B------:R-:W-:Y:S02]  /*01d0*/  UMOV UR6, 0x8 ;  /* 0x0000000800067882 */ /* 0x000fe40000000000 */
[----:B------:R-:W-:-:S04]  /*01e0*/  UIADD3 UR6, -UR6, 0x100000, URZ ;  /* 0x0010000006067890 */ /* 0x000fc8000fffe13f */
[----:B------:R-:W-:Y:S02]  /*01f0*/  USHF.L.U32 UR7, UR6, 0xb, URZ ;  /* 0x0000000b06077899 */ /* 0x000fe4000800063f */
[----:B------:R-:W-:Y:S02]  /*0200*/  USHF.L.U32 UR6, UR6, 0x1, URZ ;  /* 0x0000000106067899 */ /* 0x000fe4000800063f */
[----:B0-----:R-:W-:Y:S02]  /*0210*/  ULEA UR8, UR8, UR4, 0x18 ;  /* 0x0000000408087291 */ /* 0x001fe4000f8ec03f */
[----:B------:R-:W-:-:S04]  /*0220*/  UIADD3 UR4, -UR5, 0x100000, URZ ;  /* 0x0010000005047890 */ /* 0x000fc8000fffe13f */
[----:B------:R-:W-:Y:S02]  /*0230*/  USHF.L.U32 UR5, UR4, 0xb, URZ ;  /* 0x0000000b04057899 */ /* 0x000fe4000800063f */
[----:B------:R-:W-:Y:S01]  /*0240*/  USHF.L.U32 UR4, UR4, 0x1, URZ ;  /* 0x0000000104047899 */ /* 0x000fe2000800063f */
[----:B------:R-:W0:Y:S11]  /*0250*/  FENCE.VIEW.ASYNC.S ;  /* 0x00000000000073c6 */ /* 0x000e360000000000 */
[----:B0-----:R0:W1:Y:S01]  /*0260*/  SYNCS.EXCH.64 URZ, [UR8], UR4 ;  /* 0x00000004083f75b2 */ /* 0x0010620008000100 */
[----:B------:R0:W2:Y:S01]  /*0270*/  SYNCS.EXCH.64 URZ, [UR8+0x90], UR6 ;  /* 0x00009006083f75b2 */ /* 0x0000a20008000100 */
[----:B------:R0:W3:Y:S01]  /*0280*/  SYNCS.EXCH.64 URZ, [UR8+0x8], UR4 ;  /* 0x00000804083f75b2 */ /* 0x0000e20008000100 */
[----:B------:R0:W4:Y:S01]  /*0290*/  SYNCS.EXCH.64 URZ, [UR8+0x98], UR6 ;  /* 0x00009806083f75b2 */ /* 0x0001220008000100 */
[----:B------:R0:W0:Y:S01]  /*02a0*/  SYNCS.EXCH.64 URZ, [UR8+0x10], UR4 ;  /* 0x00001004083f75b2 */ /* 0x0000220008000100 */
        /* <DEDUP_REMOVED lines=31> */
[----:B-1234-:R-:W-:Y:S01]  /*04a0*/  NOP ;  /* 0x0000000000007918 */ /* 0x01efe20000000000 */
.L_x_3:
[----:B0-----:R-:W-:Y:S05]  /*04b0*/  BSYNC B0 ;  /* 0x0000000000007941 */ /* 0x001fea0003800000 */
.L_x_2:
[----:B------:R-:W0:Y:S01]  /*04c0*/  SHFL.IDX PT, R10, R0, RZ, 0x1f ;  /* 0x00001fff000a7589 */ /* 0x000e2200000e0000 */
[----:B------:R-:W-:Y:S01]  /*04d0*/  LEA.HI R3, R3, R16, RZ, 0x7 ;  /* 0x0000001003037211 */ /* 0x000fe200078f38ff */
[----:B------:R-:W1:Y:S01]  /*04e0*/  S2UR UR12, SR_CTAID.X ;  /* 0x00000000000c79c3 */ /* 0x000e620000002500 */
[----:B------:R-:W-:Y:S01]  /*04f0*/  ELECT P0, URZ, PT ;  /* 0x00000000003f782f */ /* 0x000fe20003800000 */
[----:B------:R-:W2:Y:S01]  /*0500*/  SHFL.IDX PT, R9, R0, RZ, 0x1f ;  /* 0x00001fff00097589 */ /* 0x000ea200000e0000 */
[----:B------:R-:W-:Y:S02]  /*0510*/  LOP3.LUT R3, R3, 0xffffff80, RZ, 0xc0, !PT ;  /* 0xffffff8003037812 */ /* 0x000fe400078ec0ff */
[----:B------:R-:W-:Y:S01]  /*0520*/  ELECT P1, URZ, PT ;  /* 0x00000000003f782f */ /* 0x000fe20003820000 */
[----:B------:R-:W-:Y:S01]  /*0530*/  NOP ;  /* 0x0000000000007918 */ /* 0x000fe20000000000 */
[----:B------:R-:W3:Y:S01]  /*0540*/  S2R R12, SR_CTAID.Y ;  /* 0x00000000000c7919 */ /* 0x000ee20000002600 */
[----:B------:R-:W-:Y:S01]  /*0550*/  ULDC UR4, c[0x0][0x150] ;  /* 0x0000540000047ab9 */ /* 0x000fe20000000800 */
[----:B------:R-:W-:Y:S01]  /*0560*/  IMAD.IADD R14, R16, 0x1, -R3 ;  /* 0x00000001100e7824 */ /* 0x000fe200078e0a03 */
[----:B------:R-:W4:Y:S01]  /*0570*/  LDC R25, c[0x0][0x148] ;  /* 0x00005200ff197b82 */ /* 0x000f220000000800 */
[----:B------:R3:W5:Y:S01]  /*0580*/  SHFL.IDX PT, R11, R4, RZ, 0x1f ;  /* 0x00001fff040b7589 */ /* 0x00076200000e0000 */
[----:B------:R-:W-:Y:S01]  /*0590*/  UMOV UR11, 0x80 ;  /* 0x00000080000b7882 */ /* 0x000fe20000000000 */
[----:B------:R-:W-:Y:S01]  /*05a0*/  NOP ;  /* 0x0000000000007918 */ /* 0x000fe20000000000 */
[----:B------:R-:W-:Y:S01]  /*05b0*/  SHF.R.S32.HI R23, RZ, 0x1f, R14 ;  /* 0x0000001fff177819 */ /* 0x000fe2000001140e */
[C---:B------:R-:W-:Y:S01]  /*05c0*/  VIADD R38, R5.reuse, 0xffffffff ;  /* 0xffffffff05267836 */ /* 0x040fe20000000000 */
[----:B------:R-:W-:-:S02]  /*05d0*/  ISETP.NE.AND P2, PT, R5, RZ, PT ;  /* 0x000000ff0500720c */ /* 0x000fc40003f45270 */
[----:B------:R-:W-:Y:S02]  /*05e0*/  LEA.HI R3, R23, R14, RZ, 0x3 ;  /* 0x0000000e17037211 */ /* 0x000fe400078f18ff */
[----:B------:R-:W-:Y:S02]  /*05f0*/  ISETP.GE.U32.AND P5, PT, R38, 0x2, PT ;  /* 0x000000022600780c */ /* 0x000fe40003fa6070 */
[--C-:B------:R-:W-:Y:S02]  /*0600*/  SHF.R.S32.HI R7, RZ, 0x3, R3.reuse ;  /* 0x00000003ff077819 */ /* 0x100fe40000011403 */
[----:B0-----:R-:W-:Y:S02]  /*0610*/  ISETP.NE.OR P0, PT, R10, RZ, !P0 ;  /* 0x000000ff0a00720c */ /* 0x001fe40004705670 */
[----:B------:R-:W-:Y:S01]  /*0620*/  SHF.R.S32.HI R8, RZ, 0x1f, R3 ;  /* 0x0000001fff087819 */ /* 0x000fe20000011403 */
[----:B------:R-:W0:Y:S01]  /*0630*/  LDC R10, c[0x0][0x140] ;  /* 0x00005000ff0a7b82 */ /* 0x000e220000000800 */
[----:B--2---:R-:W-:-:S02]  /*0640*/  ISETP.NE.OR P1, PT, R9, RZ, !P1 ;  /* 0x000000ff0900720c */ /* 0x004fc40004f25670 */
[----:B------:R-:W-:Y:S02]  /*0650*/  LEA.HI R8, R8, R7, RZ, 0x2 ;  /* 0x0000000708087211 */ /* 0x000fe400078f10ff */
[----:B-1----:R-:W-:Y:S02]  /*0660*/  I2FP.F32.U32 R0, UR12 ;  /* 0x0000000c00007c45 */ /* 0x002fe40008201000 */
[----:B------:R-:W-:Y:S01]  /*0670*/  LOP3.LUT R8, R8, 0xfffffffc, RZ, 0xc0, !PT ;  /* 0xfffffffc08087812 */ /* 0x000fe200078ec0ff */
[----:B------:R-:W1:Y:S01]  /*0680*/  LDC R9, c[0x0][0x144] ;  /* 0x00005100ff097b82 */ /* 0x000e620000000800 */
[----:B------:R-:W-:Y:S01]  /*0690*/  SHF.R.S32.HI R3, RZ, 0x1f, R2 ;  /* 0x0000001fff037819 */ /* 0x000fe20000011402 */
[----:B------:R-:W-:Y:S01]  /*06a0*/  VOTEU.ALL UP0, P0 ;  /* 0x00000000003f7886 */ /* 0x000fe20000000000 */
[----:B------:R-:W-:Y:S01]  /*06b0*/  FMUL R0, R0, UR4 ;  /* 0x0000000400007c20 */ /* 0x000fe20008400000 */
[----:B---3--:R-:W-:Y:S01]  /*06c0*/  I2FP.F32.U32 R4, R12 ;  /* 0x0000000c00047245 */ /* 0x008fe20000201000 */
[----:B------:R-:W-:Y:S01]  /*06d0*/  ULDC UR4, c[0x0][0x154] ;  /* 0x0000550000047ab9 */ /* 0x000fe20000000800 */
[----:B------:R-:W-:Y:S01]  /*06e0*/  VOTEU.ALL UP1, P1 ;  /* 0x00000000003f7886 */ /* 0x000fe20000820000 */
[----:B------:R-:W-:Y:S01]  /*06f0*/  IMAD.IADD R8, R7, 0x1, -R8 ;  /* 0x0000000107087824 */ /* 0x000fe200078e0a08 */
[----:B------:R-:W2:Y:S01]  /*0700*/  @!UP0 S2UR UR7, SR_CgaCtaId ;  /* 0x00000000000789c3 */ /* 0x000ea20000008800 */
[----:B------:R-:W-:Y:S01]  /*0710*/  SHF.R.S32.HI R7, RZ, 0x1f, R6 ;  /* 0x0000001fff077819 */ /* 0x000fe20000011406 */
[----:B------:R-:W-:Y:S01]  /*0720*/  FMUL R4, R4, UR4 ;  /* 0x0000000404047c20 */ /* 0x000fe20008400000 */
[----:B------:R-:W-:Y:S01]  /*0730*/  LEA.HI R3, R3, R2, RZ, 0x2 ;  /* 0x0000000203037211 */ /* 0x000fe200078f10ff */
[----:B------:R-:W3:Y:S01]  /*0740*/  F2I.U32.TRUNC.NTZ R0, R0 ;  /* 0x0000000000007305 */ /* 0x000ee2000020f000 */
[----:B------:R-:W-:Y:S01]  /*0750*/  LEA.HI R7, R7, R6, RZ, 0x2 ;  /* 0x0000000607077211 */ /* 0x000fe200078f10ff */
[----:B------:R-:W-:Y:S01]  /*0760*/  UMOV UR4, 0x20 ;  /* 0x0000002000047882 */ /* 0x000fe20000000000 */
[----:B------:R-:W-:Y:S01]  /*0770*/  LOP3.LUT R3, R3, 0xfffffffc, RZ, 0xc0, !PT ;  /* 0xfffffffc03037812 */ /* 0x000fe200078ec0ff */
[----:B------:R-:W5:Y:S01]  /*0780*/  @!UP1 S2UR UR10, SR_CgaCtaId ;  /* 0x00000000000a99c3 */ /* 0x000f620000008800 */
[----:B------:R-:W-:Y:S01]  /*0790*/  LOP3.LUT R7, R7, 0x3ffffffc, RZ, 0xc0, !PT ;  /* 0x3ffffffc07077812 */ /* 0x000fe200078ec0ff */
[----:B------:R-:W-:Y:S01]  /*07a0*/  @!UP0 UMOV UR6, 0x400 ;  /* 0x0000040000068882 */ /* 0x000fe20000000000 */
[----:B------:R-:W-:-:S04]  /*07b0*/  @!UP0 UIADD3 UR4, -UR4, 0x100000, URZ ;  /* 0x0010000004048890 */ /* 0x000fc8000fffe13f */
[----:B------:R-:W-:Y:S02]  /*07c0*/  @!UP0 USHF.L.U32 UR5, UR4, 0xb, URZ ;  /* 0x0000000b04058899 */ /* 0x000fe4000800063f */
[----:B------:R-:W-:Y:S01]  /*07d0*/  @!UP0 USHF.L.U32 UR4, UR4, 0x1, URZ ;  /* 0x0000000104048899 */ /* 0x000fe2000800063f */
[----:B------:R-:W4:Y:S01]  /*07e0*/  F2I.U32.TRUNC.NTZ R4, R4 ;  /* 0x0000000400047305 */ /* 0x000f22000020f000 */
[----:B------:R-:W-:Y:S01]  /*07f0*/  IMAD.IADD R17, R2, 0x1, -R3 ;  /* 0x0000000102117824 */ /* 0x000fe200078e0a03 */
[----:B------:R-:W-:Y:S01]  /*0800*/  @!UP1 UMOV UR9, 0x400 ;  /* 0x0000040000099882 */ /* 0x000fe20000000000 */
[----:B------:R-:W-:Y:S01]  /*0810*/  IMAD.IADD R7, R6, 0x1, -R7 ;  /* 0x0000000106077824 */ /* 0x000fe200078e0a07 */
[----:B0-----:R-:W-:Y:S01]  /*0820*/  ISETP.EQ.U32.AND P4, PT, R10, 0x1, PT ;  /* 0x000000010a00780c */ /* 0x001fe20003f82070 */
[----:B------:R-:W-:Y:S01]  /*0830*/  VOTEU.ALL UP2, P1 ;  /* 0x00000000003f7886 */ /* 0x000fe20000840000 */
[----:B------:R-:W-:Y:S01]  /*0840*/  VOTEU.ALL UP3, P1 ;  /* 0x00000000003f7886 */ /* 0x000fe20000860000 */
[----:B------:R-:W-:Y:S01]  /*0850*/  IMAD R7, R7, 0x4, R8 ;  /* 0x0000000407077824 */ /* 0x000fe200078e0208 */
[----:B------:R-:W-:Y:S01]  /*0860*/  VOTEU.ALL UP4, P1 ;  /* 0x00000000003f7886 */ /* 0x000fe20000880000 */
[----:B------:R-:W-:Y:S01]  /*0870*/  VOTEU.ALL UP5, P1 ;  /* 0x00000000003f7886 */ /* 0x000fe200008a0000 */
[----:B------:R-:W-:Y:S01]  /*0880*/  ISETP.NE.AND P1, PT, R17, 0x3, PT ;  /* 0x000000031100780c */ /* 0x000fe20003f25270 */
[----:B------:R-:W-:Y:S01]  /*0890*/  IMAD.SHL.U32 R10, R7, 0x4, RZ ;  /* 0x00000004070a7824 */ /* 0x000fe200078e00ff */
[----:B--2---:R-:W-:Y:S01]  /*08a0*/  @!UP0 ULEA UR8, UR7, UR6, 0x18 ;  /* 0x0000000607088291 */ /* 0x004fe2000f8ec03f */
[----:B---3--:R-:W-:Y:S01]  /*08b0*/  IMAD.MOV R0, RZ, RZ, -R0 ;  /* 0x000000ffff007224 */ /* 0x008fe200078e0a00 */
[----:B------:R-:W-:-:S04]  /*08c0*/  @!UP1 UIADD3 UR6, -UR11, 0x100000, URZ ;  /* 0x001000000b069890 */ /* 0x000fc8000fffe13f */
[----:B------:R-:W-:Y:S02]  /*08d0*/  @!UP1 USHF.L.U32 UR7, UR6, 0xb, URZ ;  /* 0x0000000b06079899 */ /* 0x000fe4000800063f */
[----:B------:R-:W-:Y:S01]  /*08e0*/  @!UP1 USHF.L.U32 UR6, UR6, 0x1, URZ ;  /* 0x0000000106069899 */ /* 0x000fe2000800063f */
[----:B----4-:R-:W-:Y:S01]  /*08f0*/  IMAD.MOV R24, RZ, RZ, -R4 ;  /* 0x000000ffff187224 */ /* 0x010fe200078e0a04 */
[----:B------:R-:W-:Y:S01]  /*0900*/  VOTEU.ALL UP0, P0 ;  /* 0x00000000003f7886 */ /* 0x000fe20000000000 */
[----:B------:R-:W-:Y:S01]  /*0910*/  LOP3.LUT R10, R7, 0xc, R10, 0x78, !PT ;  /* 0x0000000c070a7812 */ /* 0x000fe200078e780a */
[----:B-1----:R-:W-:Y:S01]  /*0920*/  IMAD R22, R9, R0, UR12 ;  /* 0x0000000c09167e24 */ /* 0x002fe2000f8e0200 */
[----:B------:R-:W-:Y:S01]  /*0930*/  ISETP.EQ.OR P1, PT, R17, RZ, !P1 ;  /* 0x000000ff1100720c */ /* 0x000fe20004f22670 */
[----:B-----5:R-:W-:Y:S01]  /*0940*/  @!UP1 ULEA UR9, UR10, UR9, 0x18 ;  /* 0x000000090a099291 */ /* 0x020fe2000f8ec03f */
[----:B------:R-:W-:Y:S01]  /*0950*/  IMAD R3, R25, R24, R12 ;  /* 0x0000001819037224 */ /* 0x000fe200078e020c */
[----:B------:R-:W-:Y:S01]  /*0960*/  VOTEU.ALL UP1, P0 ;  /* 0x00000000003f7886 */ /* 0x000fe20000020000 */
[----:B------:R-:W-:Y:S01]  /*0970*/  LOP3.LUT P0, RZ, R14, 0x7, RZ, 0xc0, !PT ;  /* 0x000000070eff7812 */ /* 0x000fe2000780c0ff */
[----:B------:R-:W0:Y:S02]  /*0980*/  FENCE.VIEW.ASYNC.S ;  /* 0x00000000000073c6 */ /* 0x000e240000000000 */
[----:B0-----:R0:W1:Y:S01]  /*0990*/  @!UP0 SYNCS.EXCH.64 URZ, [UR8+0x150], UR4 ;  /* 0x00015004083f85b2 */ /* 0x0010620008000100 */
[----:B------:R-:W-:-:S02]  /*09a0*/  ISETP.EQ.AND P1, PT, R5, RZ, P1 ;  /* 0x000000ff0500720c */ /* 0x000fc40000f22270 */
[----:B------:R-:W-:Y:S02]  /*09b0*/  ISETP.NE.AND P3, PT, R3, R10, PT ;  /* 0x0000000a0300720c */ /* 0x000fe40003f65270 */
[----:B------:R-:W-:Y:S02]  /*09c0*/  ISETP.LT.U32.AND P0, PT, R10, 0x8, !P0 ;  /* 0x000000080a00780c */ /* 0x000fe40004701070 */
[----:B------:R-:W-:Y:S02]  /*09d0*/  ISETP.EQ.OR P3, PT, R22, RZ, !P3 ;  /* 0x000000ff1600720c */ /* 0x000fe40005f62670 */
[----:B------:R-:W-:Y:S02]  /*09e0*/  SEL R7, RZ, 0x1, !P1 ;  /* 0x00000001ff077807 */ /* 0x000fe40004800000 */
[----:B------:R-:W-:Y:S02]  /*09f0*/  R2UR UR15, R11 ;  /* 0x000000000b0f72ca */ /* 0x000fe400000e0000 */
[----:B------:R-:W-:-:S02]  /*0a00*/  PLOP3.LUT P0, PT, P0, P3, PT, 0x80, 0x0 ;  /* 0x000000000000781c */ /* 0x000fc40000707070 */
[----:B------:R-:W-:Y:S01]  /*0a10*/  SEL R7, R7, 0x2, P5 ;  /* 0x0000000207077807 */ /* 0x000fe20002800000 */
[----:B------:R0:W2:Y:S01]  /*0a20*/  @!UP1 SYNCS.EXCH.64 URZ, [UR8+0x158], UR4 ;  /* 0x00015804083f95b2 */ /* 0x0000a20008000100 */
[----:B------:R-:W-:Y:S01]  /*0a30*/  NOP ;  /* 0x0000000000007918 */ /* 0x000fe20000000000 */
[----:B------:R0:W3:Y:S01]  /*0a40*/  @!UP2 SYNCS.EXCH.64 URZ, [UR9+0x130], UR6 ;  /* 0x00013006093fa5b2 */ /* 0x0000e20008000100 */
[----:B------:R0:W4:Y:S01]  /*0a50*/  @!UP3 SYNCS.EXCH.64 URZ, [UR9+0x138], UR6 ;  /* 0x00013806093fb5b2 */ /* 0x0001220008000100 */
[----:B------:R0:W0:Y:S01]  /*0a60*/  @!UP4 SYNCS.EXCH.64 URZ, [UR9+0x140], UR6 ;  /* 0x00014006093fc5b2 */ /* 0x0000220008000100 */
[----:B------:R0:W0:Y:S01]  /*0a70*/  @!UP5 SYNCS.EXCH.64 URZ, [UR9+0x148], UR6 ;  /* 0x00014806093fd5b2 */ /* 0x0000220008000100 */
[----:B------:R-:W-:Y:S01]  /*0a80*/  NOP ;  /* 0x0000000000007918 */ /* 0x000fe20000000000 */
[----:B------:R-:W-:Y:S05]  /*0a90*/  @!P4 BRA `(.L_x_4) ;  /* 0x000000000008c947 */ /* 0x000fea0003800000 */
[----:B01234-:R-:W-:Y:S01]  /*0aa0*/  UCGABAR_ARV ;  /* 0x00000000000079c7 */ /* 0x01ffe20008000000 */
[----:B------:R-:W-:Y:S05]  /*0ab0*/  BRA `(.L_x_5) ;  /* 0x0000000000047947 */ /* 0x000fea0003800000 */
.L_x_4:
[----:B01234-:R-:W-:Y:S01]  /*0ac0*/  NOP ;  /* 0x0000000000007918 */ /* 0x01ffe20000000000 */
.L_x_5:
[----:B------:R-:W-:Y:S01]  /*0ad0*/  ULDC.64 UR4, c[0x0][0x598] ;  /* 0x0001660000047ab9 */ /* 0x000fe20000000a00 */
[----:B------:R-:W-:Y:S01]  /*0ae0*/  ULDC.64 UR18, c[0x0][0x208] ;  /* 0x0000820000127ab9 */ /* 0x000fe20000000a00 */
[----:B------:R-:W-:-:S04]  /*0af0*/  ISETP.NE.U32.AND P1, PT, RZ, UR4, PT ;  /* 0x00000004ff007c0c */ /* 0x000fc8000bf25070 */
[----:B------:R-:W-:-:S13]  /*0b00*/  ISETP.NE.AND.EX P1, PT, RZ, UR5, PT, P1 ;  /* 0x00000005ff007c0c */ /* 0x000fda000bf25310 */
[----:B------:R-:W-:Y:S05]  /*0b10*/  @!P1 BRA `(.L_x_6) ;  /* 0x00000000001c9947 */ /* 0x000fea0003800000 */
[----:B------:R-:W0:Y:S02]  /*0b20*/  LDC.64 R2, c[0x0][0x598] ;  /* 0x00016600ff027b82 */ /* 0x000e240000000a00 */
[----:B0-----:R-:W2:Y:S02]  /*0b30*/  LDG.E.64 R2, desc[UR18][R2.64] ;  /* 0x0000001202027981 */ /* 0x001ea4000c1e1b00 */
[----:B--2---:R-:W-:-:S04]  /*0b40*/  ISETP.NE.U32.AND P1, PT, R2, RZ, PT ;  /* 0x000000ff0200720c */ /* 0x004fc80003f25070 */
[----:B------:R-:W-:-:S13]  /*0b50*/  ISETP.NE.AND.EX P1, PT, R3, RZ, PT, P1 ;  /* 0x000000ff0300720c */ /* 0x000fda0003f25310 */
[----:B------:R-:W-:Y:S05]  /*0b60*/  @!P1 BRA `(.L_x_6) ;  /* 0x0000000000089947 */ /* 0x000fea0003800000 */
[----:B------:R0:W5:Y:S01]  /*0b70*/  LD.E R11, desc[UR18][R2.64] ;  /* 0x00000012020b7980 */ /* 0x000162000c101900 */
[----:B------:R-:W-:Y:S05]  /*0b80*/  BRA `(.L_x_7) ;  /* 0x0000000000207947 */ /* 0x000fea0003800000 */
.L_x_6:
[----:B------:R-:W-:Y:S02]  /*0b90*/  ULDC.64 UR4, c[0x0][0x588] ;  /* 0x0001620000047ab9 */ /* 0x000fe40000000a00 */
[----:B------:R-:W-:-:S04]  /*0ba0*/  ISETP.NE.U32.AND P1, PT, RZ, UR4, PT ;  /* 0x00000004ff007c0c */ /* 0x000fc8000bf25070 */
[----:B------:R-:W-:-:S13]  /*0bb0*/  ISETP.NE.AND.EX P1, PT, RZ, UR5, PT, P1 ;  /* 0x00000005ff007c0c */ /* 0x000fda000bf25310 */
[----:B------:R-:W-:Y:S05]  /*0bc0*/  @!P1 BRA `(.L_x_8) ;  /* 0x00000000000c9947 */ /* 0x000fea0003800000 */
[----:B------:R-:W0:Y:S02]  /*0bd0*/  LDC.64 R2, c[0x0][0x588] ;  /* 0x00016200ff027b82 */ /* 0x000e240000000a00 */
[----:B0-----:R1:W5:Y:S01]  /*0be0*/  LDG.E R11, desc[UR18][R2.64] ;  /* 0x00000012020b7981 */ /* 0x001362000c1e1900 */
[----:B------:R-:W-:Y:S05]  /*0bf0*/  BRA `(.L_x_7) ;  /* 0x0000000000047947 */ /* 0x000fea0003800000 */
.L_x_8:
[----:B------:R-:W2:Y:S02]  /*0c00*/  LDC R11, c[0x0][0x580] ;  /* 0x00016000ff0b7b82 */ /* 0x000ea40000000800 */
.L_x_7:
[----:B------:R-:W-:Y:S02]  /*0c10*/  ULDC.64 UR4, c[0x0][0x5a0] ;  /* 0x0001680000047ab9 */ /* 0x000fe40000000a00 */
[----:B------:R-:W-:-:S04]  /*0c20*/  ISETP.NE.U32.AND P1, PT, RZ, UR4, PT ;  /* 0x00000004ff007c0c */ /* 0x000fc8000bf25070 */
[----:B------:R-:W-:-:S13]  /*0c30*/  ISETP.NE.AND.EX P1, PT, RZ, UR5, PT, P1 ;  /* 0x00000005ff007c0c */ /* 0x000fda000bf25310 */
[----:B------:R-:W-:Y:S05]  /*0c40*/  @!P1 BRA `(.L_x_9) ;  /* 0x00000000001c9947 */ /* 0x000fea0003800000 */
[----:B01----:R-:W0:Y:S02]  /*0c50*/  LDC.64 R2, c[0x0][0x5a0] ;  /* 0x00016800ff027b82 */ /* 0x003e240000000a00 */
[----:B0-----:R-:W3:Y:S02]  /*0c60*/  LDG.E.64 R2, desc[UR18][R2.64] ;  /* 0x0000001202027981 */ /* 0x001ee4000c1e1b00 */
[----:B---3--:R-:W-:-:S04]  /*0c70*/  ISETP.NE.U32.AND P1, PT, R2, RZ, PT ;  /* 0x000000ff0200720c */ /* 0x008fc80003f25070 */
[----:B------:R-:W-:-:S13]  /*0c80*/  ISETP.NE.AND.EX P1, PT, R3, RZ, PT, P1 ;  /* 0x000000ff0300720c */ /* 0x000fda0003f25310 */
[----:B------:R-:W-:Y:S05]  /*0c90*/  @!P1 BRA `(.L_x_9) ;  /* 0x0000000000089947 */ /* 0x000fea0003800000 */
[----:B------:R0:W5:Y:S01]  /*0ca0*/  LD.E R15, desc[UR18][R2.64] ;  /* 0x00000012020f7980 */ /* 0x000162000c101900 */
[----:B------:R-:W-:Y:S05]  /*0cb0*/  BRA `(.L_x_10) ;  /* 0x0000000000207947 */ /* 0x000fea0003800000 */
.L_x_9:
[----:B------:R-:W-:Y:S02]  /*0cc0*/  ULDC.64 UR4, c[0x0][0x590] ;  /* 0x0001640000047ab9 */ /* 0x000fe40000000a00 */
[----:B------:R-:W-:-:S04]  /*0cd0*/  ISETP.NE.U32.AND P1, PT, RZ, UR4, PT ;  /* 0x00000004ff007c0c */ /* 0x000fc8000bf25070 */
[----:B------:R-:W-:-:S13]  /*0ce0*/  ISETP.NE.AND.EX P1, PT, RZ, UR5, PT, P1 ;  /* 0x00000005ff007c0c */ /* 0x000fda000bf25310 */
[----:B------:R-:W-:Y:S05]  /*0cf0*/  @!P1 BRA `(.L_x_11) ;  /* 0x00000000000c9947 */ /* 0x000fea0003800000 */
[----:B01----:R-:W0:Y:S02]  /*0d00*/  LDC.64 R2, c[0x0][0x590] ;  /* 0x00016400ff027b82 */ /* 0x003e240000000a00 */
[----:B0-----:R1:W5:Y:S01]  /*0d10*/  LDG.E R15, desc[UR18][R2.64] ;  /* 0x00000012020f7981 */ /* 0x001362000c1e1900 */
[----:B------:R-:W-:Y:S05]  /*0d20*/  BRA `(.L_x_10) ;  /* 0x0000000000047947 */ /* 0x000fea0003800000 */
.L_x_11:
[----:B------:R-:W3:Y:S02]  /*0d30*/  LDC R15, c[0x0][0x584] ;  /* 0x00016100ff0f7b82 */ /* 0x000ee40000000800 */
.L_x_10:
[----:B------:R-:W4:Y:S01]  /*0d40*/  LDC R0, c[0x0][0x65c] ;  /* 0x00019700ff007b82 */ /* 0x000f220000000800 */
[----:B------:R-:W-:Y:S01]  /*0d50*/  ULDC UR8, c[0x0][0x28c] ;  /* 0x0000a30000087ab9 */ /* 0x000fe20000000800 */
[----:B------:R-:W-:Y:S01]  /*0d60*/  ISETP.NE.AND P1, PT, R5, 0x2, PT ;  /* 0x000000020500780c */ /* 0x000fe20003f25270 */
[----:B------:R-:W-:Y:S01]  /*0d70*/  UIADD3 UR8, UR8, 0x3f, URZ ;  /* 0x0000003f08087890 */ /* 0x000fe2000fffe03f */
[----:B------:R-:W-:Y:S01]  /*0d80*/  IMAD.U32 R4, RZ, RZ, UR12 ;  /* 0x0000000cff047e24 */ /* 0x000fe2000f8e00ff */
[----:B------:R-:W-:Y:S01]  /*0d90*/  UMOV UR4, URZ ;  /* 0x0000003f00047c82 */ /* 0x000fe20008000000 */
[----:B------:R-:W-:Y:S01]  /*0da0*/  UMOV UR5, URZ ;  /* 0x0000003f00057c82 */ /* 0x000fe20008000000 */
[----:B------:R-:W-:-:S04]  /*0db0*/  USHF.R.S32.HI UR9, URZ, 0x1f, UR8 ;  /* 0x0000001f3f097899 */ /* 0x000fc80008011408 */
[----:B------:R-:W-:-:S04]  /*0dc0*/  ULEA.HI UR9, UR9, UR8, URZ, 0x6 ;  /* 0x0000000809097291 */ /* 0x000fc8000f8f303f */
[----:B------:R-:W-:Y:S01]  /*0dd0*/  USHF.R.S32.HI UR13, URZ, 0x6, UR9 ;  /* 0x000000063f0d7899 */ /* 0x000fe20008011409 */
[----:B----4-:R-:W-:-:S13]  /*0de0*/  ISETP.NE.AND P3, PT, R0, 0x1, PT ;  /* 0x000000010000780c */ /* 0x010fda0003f65270 */
[----:B01----:R-:W0:Y:S01]  /*0df0*/  @P3 LDC R3, c[0x0][0x10] ;  /* 0x00000400ff033b82 */ /* 0x003e220000000800 */
[----:B------:R-:W-:Y:S02]  /*0e00*/  @P3 IMAD.MOV.U32 R13, RZ, RZ, RZ ;  /* 0x000000ffff0d3224 */ /* 0x000fe400078e00ff */
[----:B------:R-:W-:-:S05]  /*0e10*/  @P3 IMAD.MOV.U32 R5, RZ, RZ, RZ ;  /* 0x000000ffff053224 */ /* 0x000fca00078e00ff */
[----:B------:R-:W1:Y:S01]  /*0e20*/  @!P3 LDC R9, c[0x0][0xc] ;  /* 0x00000300ff09bb82 */ /* 0x000e620000000800 */
[----:B------:R-:W-:Y:S01]  /*0e30*/  ULDC UR6, c[0x0][0xc] ;  /* 0x0000030000067ab9 */ /* 0x000fe20000000800 */
[----:B------:R-:W-:Y:S02]  /*0e40*/  ULDC UR7, c[0x0][0x10] ;  /* 0x0000040000077ab9 */ /* 0x000fe40000000800 */
[----:B------:R-:W-:-:S04]  /*0e50*/  UIMAD.WIDE.U32 UR6, UR6, UR7, URZ ;  /* 0x00000007060672a5 */ /* 0x000fc8000f8e003f */
[----:B------:R-:W4:Y:S01]  /*0e60*/  LDC R8, c[0x0][0x14] ;  /* 0x00000500ff087b82 */ /* 0x000f220000000800 */
[----:B0-----:R-:W-:-:S04]  /*0e70*/  @P3 IMAD.WIDE.U32 R2, R3, UR12, R12 ;  /* 0x0000000c03023c25 */ /* 0x001fc8000f8e000c */
[----:B------:R-:W-:Y:S02]  /*0e80*/  @P3 IMAD.IADD R3, R3, 0x1, R5 ;  /* 0x0000000103033824 */ /* 0x000fe400078e0205 */
[----:B------:R-:W-:Y:S02]  /*0e90*/  IMAD.MOV.U32 R5, RZ, RZ, RZ ;  /* 0x000000ffff057224 */ /* 0x000fe400078e00ff */
[----:B-1----:R-:W-:-:S04]  /*0ea0*/  @!P3 IMAD.WIDE.U32 R4, R12, R9, R4 ;  /* 0x000000090c04b225 */ /* 0x002fc800078e0004 */
[----:B------:R-:W-:Y:S02]  /*0eb0*/  @!P3 IMAD.MOV.U32 R2, RZ, RZ, R4 ;  /* 0x000000ffff02b224 */ /* 0x000fe400078e0004 */
[C---:B----4-:R-:W-:Y:S02]  /*0ec0*/  IMAD R19, R8.reuse, UR7, RZ ;  /* 0x0000000708137c24 */ /* 0x050fe4000f8e02ff */
[----:B------:R-:W-:Y:S01]  /*0ed0*/  IMAD.WIDE.U32 R8, R8, UR6, RZ ;  /* 0x0000000608087c25 */ /* 0x000fe2000f8e00ff */
[----:B------:R-:W-:-:S03]  /*0ee0*/  ULDC.64 UR6, c[0x0][0x650] ;  /* 0x0001940000067ab9 */ /* 0x000fc60000000a00 */
[----:B------:R-:W-:Y:S02]  /*0ef0*/  @!P3 IMAD.MOV.U32 R3, RZ, RZ, R5 ;  /* 0x000000ffff03b224 */ /* 0x000fe400078e0005 */
[----:B------:R-:W-:Y:S01]  /*0f00*/  IMAD.IADD R0, R9, 0x1, R19 ;  /* 0x0000000109007824 */ /* 0x000fe200078e0213 */
[----:B------:R-:W-:Y:S06]  /*0f10*/  @P1 BRA `(.L_x_12) ;  /* 0x0000000000201947 */ /* 0x000fec0003800000 */
[----:B------:R-:W-:Y:S01]  /*0f20*/  UISETP.GE.U32.AND UP0, UPT, UR13, 0x12, UPT ;  /* 0x000000120d00788c */ /* 0x000fe2000bf06070 */
[----:B------:R-:W-:Y:S01]  /*0f30*/  IADD3 R2, P1, R2, R8, RZ ;  /* 0x0000000802027210 */ /* 0x000fe20007f3e0ff */
[----:B------:R-:W-:-:S04]  /*0f40*/  UIMAD.WIDE.U32 UR4, UR13, 0x38e38e39, URZ ;  /* 0x38e38e390d0478a5 */ /* 0x000fc8000f8e003f */
[----:B------:R-:W-:Y:S01]  /*0f50*/  USHF.R.U32.HI UR4, URZ, 0x2, UR5 ;  /* 0x000000023f047899 */ /* 0x000fe20008011605 */
[----:B------:R-:W-:Y:S02]  /*0f60*/  IMAD.X R3, R0, 0x1, R3, P1 ;  /* 0x0000000100037824 */ /* 0x000fe400008e0603 */
[----:B------:R-:W-:Y:S02]  /*0f70*/  UMOV UR5, URZ ;  /* 0x0000003f00057c82 */ /* 0x000fe40008000000 */
[----:B------:R-:W-:Y:S02]  /*0f80*/  @UP0 ULOP3.LUT UR5, UR4, 0x1, URZ, 0xc0, !UPT ;  /* 0x0000000104050892 */ /* 0x000fe4000f8ec03f */
[----:B------:R-:W-:-:S12]  /*0f90*/  UIMAD UR4, UR4, -0x12, UR13 ;  /* 0xffffffee040478a4 */ /* 0x000fd8000f8e020d */
.L_x_12:
[----:B------:R-:W-:Y:S01]  /*0fa0*/  ISETP.GE.U32.AND P1, PT, R2, UR6, PT ;  /* 0x0000000602007c0c */ /* 0x000fe2000bf26070 */
[----:B------:R-:W-:Y:S01]  /*0fb0*/  IMAD.MOV.U32 R6, RZ, RZ, -0x1 ;  /* 0xffffffffff067424 */ /* 0x000fe200078e00ff */
[----:B------:R-:W-:Y:S01]  /*0fc0*/  PRMT R18, RZ, 0x7610, R18 ;  /* 0x00007610ff127816 */ /* 0x000fe20000000012 */
[----:B------:R-:W-:Y:S01]  /*0fd0*/  IMAD.MOV.U32 R5, RZ, RZ, -0x1 ;  /* 0xffffffffff057424 */ /* 0x000fe200078e00ff */
[----:B------:R-:W-:Y:S01]  /*0fe0*/  ISETP.GE.U32.AND.EX P1, PT, R3, UR7, PT, P1 ;  /* 0x0000000703007c0c */ /* 0x000fe2000bf26110 */
[----:B------:R-:W-:-:S12]  /*0ff0*/  IMAD.MOV.U32 R4, RZ, RZ, -0x1 ;  /* 0xffffffffff047424 */ /* 0x000fd800078e00ff */
[----:B------:R-:W-:Y:S05]  /*1000*/  @P1 BRA `(.L_x_13) ;  /* 0x0000000400241947 */ /* 0x000fea0003800000 */
[----:B------:R-:W0:Y:S01]  /*1010*/  LDC.64 R28, c[0x0][0x628] ;  /* 0x00018a00ff1c7b82 */ /* 0x000e220000000a00 */
[----:B------:R-:W-:Y:S02]  /*1020*/  IMAD.MOV.U32 R4, RZ, RZ, R2 ;  /* 0x000000ffff047224 */ /* 0x000fe400078e0002 */
[----:B------:R-:W-:-:S05]  /*1030*/  IMAD.MOV.U32 R5, RZ, RZ, R3 ;  /* 0x000000ffff057224 */ /* 0x000fca00078e0003 */
[----:B------:R-:W1:Y:S08]  /*1040*/  LDC R6, c[0x0][0x630] ;  /* 0x00018c00ff067b82 */ /* 0x000e700000000800 */
[----:B------:R-:W4:Y:S01]  /*1050*/  LDC.64 R30, c[0x0][0x620] ;  /* 0x00018800ff1e7b82 */ /* 0x000f220000000a00 */
[----:B0-----:R-:W-:-:S04]  /*1060*/  ISETP.NE.U32.AND P1, PT, R28, RZ, PT ;  /* 0x000000ff1c00720c */ /* 0x001fc80003f25070 */
[----:B------:R-:W-:-:S13]  /*1070*/  ISETP.NE.AND.EX P1, PT, R29, RZ, PT, P1 ;  /* 0x000000ff1d00720c */ /* 0x000fda0003f25310 */
[----:B-1--4-:R-:W-:Y:S05]  /*1080*/  @!P1 BRA `(.L_x_14) ;  /* 0x0000000000289947 */ /* 0x012fea0003800000 */
[----:B------:R-:W0:Y:S02]  /*1090*/  LDC R21, c[0x0][0x634] ;  /* 0x00018d00ff157b82 */ /* 0x000e240000000800 */
[----:B0-----:R-:W-:-:S05]  /*10a0*/  IADD3 R21, P1, R2, R21, RZ ;  /* 0x0000001502157210 */ /* 0x001fca0007f3e0ff */
[----:B------:R-:W-:-:S04]  /*10b0*/  IMAD.X R27, RZ, RZ, R3, P1 ;  /* 0x000000ffff1b7224 */ /* 0x000fc800008e0603 */
[----:B------:R-:W-:-:S04]  /*10c0*/  IMAD.WIDE.U32 R4, R27, R28, RZ ;  /* 0x0000001c1b047225 */ /* 0x000fc800078e00ff */
[----:B------:R-:W-:-:S04]  /*10d0*/  IMAD.WIDE.U32 R18, P1, R21, R29, R4 ;  /* 0x0000001d15127225 */ /* 0x000fc80007820004 */
[----:B------:R-:W-:-:S04]  /*10e0*/  IMAD.WIDE.U32 R4, R21, R28, RZ ;  /* 0x0000001c15047225 */ /* 0x000fc800078e00ff */
[----:B------:R-:W-:Y:S01]  /*10f0*/  IMAD.X R21, RZ, RZ, RZ, P1 ;  /* 0x000000ffff157224 */ /* 0x000fe200008e06ff */
[----:B------:R-:W-:Y:S01]  /*1100*/  IADD3 RZ, P1, R5, R18, RZ ;  /* 0x0000001205ff7210 */ /* 0x000fe20007f3e0ff */
[----:B------:R-:W-:-:S04]  /*1110*/  IMAD.MOV.U32 R20, RZ, RZ, R19 ;  /* 0x000000ffff147224 */ /* 0x000fc800078e0013 */
[----:B------:R-:W-:-:S08]  /*1120*/  IMAD.WIDE.U32.X R4, R27, R29, R20, P1 ;  /* 0x0000001d1b047225 */ /* 0x000fd000008e0414 */
.L_x_14:
[----:B------:R-:W0:Y:S01]  /*1130*/  LDC.64 R32, c[0x0][0x640] ;  /* 0x00019000ff207b82 */ /* 0x000e220000000a00 */
[-CC-:B------:R-:W-:Y:S01]  /*1140*/  SHF.R.U64 R34, R4, R6.reuse, R5.reuse ;  /* 0x0000000604227219 */ /* 0x180fe20000001205 */
[----:B------:R-:W-:Y:S01]  /*1150*/  IMAD.MOV.U32 R37, RZ, RZ, 0x1 ;  /* 0x00000001ff257424 */ /* 0x000fe200078e00ff */
[----:B------:R-:W-:Y:S02]  /*1160*/  SHF.R.U32.HI R4, RZ, R6, R5 ;  /* 0x00000006ff047219 */ /* 0x000fe40000011605 */
[----:B------:R-:W-:-:S03]  /*1170*/  IADD3 R19, P1, RZ, -R34, RZ ;  /* 0x80000022ff137210 */ /* 0x000fc60007f3e0ff */
[----:B------:R-:W1:Y:S02]  /*1180*/  LDC R18, c[0x0][0x618] ;  /* 0x00018600ff127b82 */ /* 0x000e640000000800 */
[----:B------:R-:W-:-:S04]  /*1190*/  IMAD.X R5, RZ, RZ, ~R4, P1 ;  /* 0x000000ffff057224 */ /* 0x000fc800008e0e04 */
[-C--:B------:R-:W-:Y:S02]  /*11a0*/  IMAD R6, R5, R30.reuse, RZ ;  /* 0x0000001e05067224 */ /* 0x080fe400078e02ff */
[----:B------:R-:W4:Y:S01]  /*11b0*/  LDC R21, c[0x0][0x608] ;  /* 0x00018200ff157b82 */ /* 0x000f220000000800 */
[----:B------:R-:W-:-:S04]  /*11c0*/  IMAD.WIDE.U32 R4, R19, R30, R2 ;  /* 0x0000001e13047225 */ /* 0x000fc800078e0002 */
[----:B------:R-:W-:-:S03]  /*11d0*/  IMAD R19, R19, R31, R6 ;  /* 0x0000001f13137224 */ /* 0x000fc600078e0206 */
[----:B------:R-:W2:Y:S01]  /*11e0*/  LDC R26, c[0x0][0x658] ;  /* 0x00019600ff1a7b82 */ /* 0x000ea20000000800 */
[----:B------:R-:W-:Y:S01]  /*11f0*/  IMAD.IADD R5, R5, 0x1, R19 ;  /* 0x0000000105057824 */ /* 0x000fe200078e0213 */
[----:B0-----:R-:W-:Y:S01]  /*1200*/  ISETP.NE.U32.AND P1, PT, R32, RZ, PT ;  /* 0x000000ff2000720c */ /* 0x001fe20003f25070 */
[----:B------:R-:W-:-:S03]  /*1210*/  IMAD.MOV.U32 R19, RZ, RZ, -0x1 ;  /* 0xffffffffff137424 */ /* 0x000fc600078e00ff */
[----:B------:R-:W-:Y:S02]  /*1220*/  ISETP.NE.AND.EX P1, PT, R33, RZ, PT, P1 ;  /* 0x000000ff2100720c */ /* 0x000fe40003f25310 */
[----:B------:R-:W0:Y:S01]  /*1230*/  LDC R31, c[0x0][0x600] ;  /* 0x00018000ff1f7b82 */ /* 0x000e220000000800 */
[-CC-:B-1----:R-:W-:Y:S02]  /*1240*/  SHF.R.U64 R29, R4, R18.reuse, R5.reuse ;  /* 0x00000012041d7219 */ /* 0x182fe40000001205 */
[----:B------:R-:W-:-:S05]  /*1250*/  SHF.R.U32.HI R4, RZ, R18, R5 ;  /* 0x00000012ff047219 */ /* 0x000fca0000011605 */
[----:B------:R-:W1:Y:S01]  /*1260*/  LDC R28, c[0x0][0x648] ;  /* 0x00019200ff1c7b82 */ /* 0x000e620000000800 */
[-CC-:B----4-:R-:W-:Y:S02]  /*1270*/  SHF.R.U64 R39, R29, R21.reuse, R4.reuse ;  /* 0x000000151d277219 */ /* 0x190fe40000001204 */
[----:B------:R-:W-:-:S05]  /*1280*/  SHF.R.U32.HI R5, RZ, R21, R4 ;  /* 0x00000015ff057219 */ /* 0x000fca0000011604 */
[----:B------:R-:W4:Y:S01]  /*1290*/  LDC R35, c[0x0][0x638] ;  /* 0x00018e00ff237b82 */ /* 0x000f220000000800 */
[-C--:B--2---:R-:W-:Y:S02]  /*12a0*/  SHF.L.U32 R4, R19, R26.reuse, RZ ;  /* 0x0000001a13047219 */ /* 0x084fe400000006ff */
[--C-:B------:R-:W-:Y:S02]  /*12b0*/  SHF.R.U64 R36, R39, R26, R5.reuse ;  /* 0x0000001a27247219 */ /* 0x100fe40000001205 */
[----:B------:R-:W-:Y:S02]  /*12c0*/  LOP3.LUT R6, RZ, R4, RZ, 0x33, !PT ;  /* 0x00000004ff067212 */ /* 0x000fe400078e33ff */
[----:B------:R-:W-:Y:S01]  /*12d0*/  SHF.R.U32.HI R5, RZ, R26, R5 ;  /* 0x0000001aff057219 */ /* 0x000fe20000011605 */
[----:B------:R-:W2:Y:S01]  /*12e0*/  LDC R30, c[0x0][0x610] ;  /* 0x00018400ff1e7b82 */ /* 0x000ea20000000800 */
[----:B------:R-:W-:Y:S01]  /*12f0*/  IMAD.MOV.U32 R4, RZ, RZ, R36 ;  /* 0x000000ffff047224 */ /* 0x000fe200078e0024 */
[----:B------:R-:W-:Y:S06]  /*1300*/  @!P1 BRA `(.L_x_15) ;  /* 0x0000000000289947 */ /* 0x000fec0003800000 */
[----:B------:R-:W3:Y:S02]  /*1310*/  LDC R21, c[0x0][0x64c] ;  /* 0x00019300ff157b82 */ /* 0x000ee40000000800 */
[----:B---3--:R-:W-:-:S05]  /*1320*/  IADD3 R21, P1, R36, R21, RZ ;  /* 0x0000001524157210 */ /* 0x008fca0007f3e0ff */
        /* <DEDUP_REMOVED lines=8> */
.L_x_15:
[----:B-1----:R-:W-:Y:S01]  /*13b0*/  SHF.R.U64 R13, R4, R28, R5 ;  /* 0x0000001c040d7219 */ /* 0x002fe20000001205 */
[----:B------:R-:W-:Y:S01]  /*13c0*/  @P3 IMAD R22, R25, R24, R12 ;  /* 0x0000001819163224 */ /* 0x000fe200078e020c */
[----:B------:R-:W-:Y:S02]  /*13d0*/  SHF.L.U32 R4, R37, R26, RZ ;  /* 0x0000001a25047219 */ /* 0x000fe400000006ff */
[----:B------:R-:W-:Y:S01]  /*13e0*/  LOP3.LUT R5, R39, R6, RZ, 0xc0, !PT ;  /* 0x0000000627057212 */ /* 0x000fe200078ec0ff */
[----:B0-----:R-:W-:Y:S02]  /*13f0*/  VIADD R6, R31, 0xffffffff ;  /* 0xffffffff1f067836 */ /* 0x001fe40000000000 */
[----:B------:R-:W-:Y:S02]  /*1400*/  IMAD.MOV R18, RZ, RZ, -R13 ;  /* 0x000000ffff127224 */ /* 0x000fe400078e0a0d */
[----:B------:R-:W-:Y:S01]  /*1410*/  IMAD R5, R4, R13, R5 ;  /* 0x0000000d04057224 */ /* 0x000fe200078e0205 */
[----:B------:R-:W-:Y:S01]  /*1420*/  LOP3.LUT R13, R29, R6, RZ, 0xc0, !PT ;  /* 0x000000061d0d7212 */ /* 0x000fe200078ec0ff */
[----:B----4-:R-:W-:-:S02]  /*1430*/  IMAD R4, R18, R35, R36 ;  /* 0x0000002312047224 */ /* 0x010fc400078e0224 */
[----:B--2---:R-:W-:Y:S02]  /*1440*/  IMAD R6, R5, R30, R22 ;  /* 0x0000001e05067224 */ /* 0x004fe400078e0216 */
[----:B------:R-:W-:Y:S02]  /*1450*/  IMAD R13, R4, R31, R13 ;  /* 0x0000001f040d7224 */ /* 0x000fe400078e020d */
[----:B------:R-:W-:Y:S02]  /*1460*/  IMAD.MOV.U32 R18, RZ, RZ, 0x1 ;  /* 0x00000001ff127424 */ /* 0x000fe400078e00ff */
[----:B------:R-:W-:Y:S01]  /*1470*/  IMAD.MOV.U32 R4, RZ, RZ, R34 ;  /* 0x000000ffff047224 */ /* 0x000fe200078e0022 */
[----:B------:R-:W-:Y:S02]  /*1480*/  SEL R5, R13, R6, !P3 ;  /* 0x000000060d057207 */ /* 0x000fe40005800000 */
[----:B------:R-:W-:-:S07]  /*1490*/  SEL R6, R6, R13, !P3 ;  /* 0x0000000d06067207 */ /* 0x000fce0005800000 */
.L_x_13:
[----:B------:R-:W-:Y:S05]  /*14a0*/  @!P4 BRA `(.L_x_16) ;  /* 0x00000000000cc947 */ /* 0x000fea0003800000 */
[----:B------:R-:W-:Y:S01]  /*14b0*/  UCGABAR_WAIT ;  /* 0x0000000000007dc7 */ /* 0x000fe20008000000 */
[----:B------:R-:W-:Y:S01]  /*14c0*/  CCTL.IVALL ;  /* 0x00000000ff00798f */ /* 0x000fe20002000000 */
[----:B------:R-:W-:Y:S05]  /*14d0*/  BRA `(.L_x_17) ;  /* 0x0000000000047947 */ /* 0x000fea0003800000 */
.L_x_16:
[----:B------:R-:W-:Y:S06]  /*14e0*/  BAR.SYNC.DEFER_BLOCKING 0x0 ;  /* 0x0000000000007b1d */ /* 0x000fec0000010000 */
.L_x_17:
[----:B------:R-:W-:Y:S05]  /*14f0*/  @!P2 BRA `(.L_x_18) ;  /* 0x0000006c0060a947 */ /* 0x000fea0003800000 */
[----:B------:R-:W-:-:S13]  /*1500*/  ISETP.GT.U32.AND P1, PT, R38, 0x1, PT ;  /* 0x000000012600780c */ /* 0x000fda0003f24070 */
[----:B------:R-:W-:Y:S05]  /*1510*/  @P1 EXIT ;  /* 0x000000000000194d */ /* 0x000fea0003800000 */
.L_x_19:
[----:B------:R-:W-:-:S08]  /*1520*/  NOP ;  /* 0x0000000000007918 */ /* 0x000fd00000000000 */
[----:B------:R-:W0:Y:S02]  /*1530*/  USETMAXREG.TRY_ALLOC.CTAPOOL UP0, 0xe8 ;  /* 0x000000e8000079c8 */ /* 0x000e240008000600 */
[----:B0-----:R-:W-:-:S13]  /*1540*/  PLOP3.LUT P1, PT, PT, PT, UP0, 0x80, 0x0 ;  /* 0x000000000000781c */ /* 0x001fda0003f2f008 */
[----:B------:R-:W-:Y:S05]  /*1550*/  @!P1 BRA `(.L_x_19) ;  /* 0xfffffffc00f09947 */ /* 0x000fea000383ffff */
[----:B------:R-:W-:-:S13]  /*1560*/  LOP3.LUT P1, RZ, R18, 0xff, RZ, 0xc0, !PT ;  /* 0x000000ff12ff7812 */ /* 0x000fda000782c0ff */
[----:B------:R-:W-:Y:S05]  /*1570*/  @!P1 EXIT ;  /* 0x000000000000994d */ /* 0x000fea0003800000 */
[----:B------:R-:W0:Y:S01]  /*1580*/  S2UR UR6, SR_CgaCtaId ;  /* 0x00000000000679c3 */ /* 0x000e220000008800 */
[CC--:B------:R-:W-:Y:S01]  /*1590*/  LEA.HI R13, R23.reuse, R14.reuse, RZ, 0x2 ;  /* 0x0000000e170d7211 */ /* 0x0c0fe200078f10ff */
[----:B------:R-:W-:Y:S01]  /*15a0*/  UIADD3 UR7, UR15, -0x1, URZ ;  /* 0xffffffff0f077890 */ /* 0x000fe2000fffe03f */
[----:B------:R-:W-:Y:S01]  /*15b0*/  LEA.HI R23, R23, R14, RZ, 0x5 ;  /* 0x0000000e17177211 */ /* 0x000fe200078f28ff */
[----:B------:R-:W-:Y:S01]  /*15c0*/  UMOV UR12, 0x400 ;  /* 0x00000400000c7882 */ /* 0x000fe20000000000 */
[--C-:B------:R-:W-:Y:S01]  /*15d0*/  SHF.R.S32.HI R12, RZ, 0x2, R13.reuse ;  /* 0x00000002ff0c7819 */ /* 0x100fe2000001140d */
[----:B------:R-:W-:Y:S01]  /*15e0*/  UISETP.LT.AND UP0, UPT, UR13, 0x1, UPT ;  /* 0x000000010d00788c */ /* 0x000fe2000bf01270 */
[----:B------:R-:W-:Y:S01]  /*15f0*/  SHF.R.S32.HI R17, RZ, 0x1f, R13 ;  /* 0x0000001fff117819 */ /* 0x000fe2000001140d */
[----:B------:R-:W-:Y:S01]  /*1600*/  USHF.L.U32 UR20, UR13, 0x1, URZ ;  /* 0x000000010d147899 */ /* 0x000fe2000800063f */
[----:B------:R-:W-:Y:S01]  /*1610*/  SHF.R.S32.HI R23, RZ, 0x5, R23 ;  /* 0x00000005ff177819 */ /* 0x000fe20000011417 */
[----:B------:R-:W-:Y:S01]  /*1620*/  USEL UR14, UR13, 0x1, UP0 ;  /* 0x000000010d0e7887 */ /* 0x000fe20008000000 */
[----:B------:R-:W-:Y:S01]  /*1630*/  LEA.HI R17, R17, R12, RZ, 0x3 ;  /* 0x0000000c11117211 */ /* 0x000fe200078f18ff */
[----:B------:R-:W-:Y:S01]  /*1640*/  UISETP.NE.AND UP0, UPT, UR7, URZ, UPT ;  /* 0x0000003f0700728c */ /* 0x000fe2000bf05270 */
[----:B------:R-:W-:Y:S01]  /*1650*/  LOP3.LUT R149, R7, 0x1, RZ, 0xfc, !PT ;  /* 0x0000000107957812 */ /* 0x000fe200078efcff */
[----:B------:R-:W-:Y:S01]  /*1660*/  UIADD3 UR14, -UR14, UR13, URZ ;  /* 0x0000000d0e0e7290 */ /* 0x000fe2000fffe13f */
[----:B------:R-:W-:-:S05]  /*1670*/  LOP3.LUT R17, R17, 0xfffffff8, RZ, 0xc0, !PT ;  /* 0xfffffff811117812 */ /* 0x000fca00078ec0ff */
[----:B------:R-:W-:Y:S01]  /*1680*/  IMAD.IADD R12, R12, 0x1, -R17 ;  /* 0x000000010c0c7824 */ /* 0x000fe200078e0a11 */
[----:B------:R-:W-:Y:S01]  /*1690*/  LOP3.LUT R17, R13, 0xfffffffc, RZ, 0xc0, !PT ;  /* 0xfffffffc0d117812 */ /* 0x000fe200078ec0ff */
[----:B0-----:R-:W-:-:S03]  /*16a0*/  ULEA UR12, UR6, UR12, 0x18 ;  /* 0x0000000c060c7291 */ /* 0x001fc6000f8ec03f */
[--C-:B------:R-:W-:Y:S01]  /*16b0*/  SHF.R.S32.HI R13, RZ, 0x1f, R12.reuse ;  /* 0x0000001fff0d7819 */ /* 0x100fe2000001140c */
[----:B------:R-:W-:Y:S01]  /*16c0*/  USHF.L.U32 UR6, UR7, 0x3, URZ ;  /* 0x0000000307067899 */ /* 0x000fe2000800063f */
[C-C-:B------:R-:W-:Y:S01]  /*16d0*/  IMAD R16, R23.reuse, -0x10, -R12.reuse ;  /* 0xfffffff017107824 */ /* 0x140fe200078e0a0c */
[----:B------:R-:W-:Y:S01]  /*16e0*/  USEL UR7, URZ, 0x1, UP0 ;  /* 0x000000013f077887 */ /* 0x000fe20008000000 */
[----:B------:R-:W-:Y:S01]  /*16f0*/  IMAD.IADD R14, R14, 0x1, -R17 ;  /* 0x000000010e0e7824 */ /* 0x000fe200078e0a11 */
[----:B------:R-:W-:Y:S01]  /*1700*/  ULOP3.LUT UR6, UR6, 0x8, URZ, 0xc0, !UPT ;  /* 0x0000000806067892 */ /* 0x000fe2000f8ec03f */
[----:B------:R-:W-:Y:S01]  /*1710*/  IMAD.WIDE R12, R23, 0x10, R12 ;  /* 0x00000010170c7825 */ /* 0x000fe200078e020c */
[----:B------:R-:W-:Y:S02]  /*1720*/  UIADD3 UR21, UR12, 0x130, URZ ;  /* 0x000001300c157890 */ /* 0x000fe4000fffe03f */
[----:B------:R-:W-:Y:S01]  /*1730*/  ULOP3.LUT UR22, UR6, 0x8, URZ, 0x3c, !UPT ;  /* 0x0000000806167892 */ /* 0x000fe2000f8e3c3f */
[----:B------:R-:W-:Y:S01]  /*1740*/  IMAD.U32 R150, RZ, RZ, UR7 ;  /* 0x00000007ff967e24 */ /* 0x000fe2000f8e00ff */
[----:B------:R-:W-:-:S02]  /*1750*/  ULOP3.LUT UR16, UR6, 0x18, URZ, 0x3c, !UPT ;  /* 0x0000001806107892 */ /* 0x000fc4000f8e3c3f */
[----:B------:R-:W-:Y:S01]  /*1760*/  ULEA UR15, UR15, UR21, 0x3 ;  /* 0x000000150f0f7291 */ /* 0x000fe2000f8e183f */
[----:B------:R-:W-:Y:S02]  /*1770*/  ULDC UR6, c[0x0][0x284] ;  /* 0x0000a10000067ab9 */ /* 0x000fe40000000800 */
[----:B------:R-:W-:-:S09]  /*1780*/  VIADD R16, R16, UR6 ;  /* 0x0000000610107c36 */ /* 0x000fd20008000000 */
.L_x_174:
[----:B------:R-:W-:Y:S01]  /*1790*/  SHF.L.U32 R17, R150, 0x1f, RZ ;  /* 0x0000001f96117819 */ /* 0x000fe200000006ff */
[----:B------:R-:W0:Y:S01]  /*17a0*/  LDC R18, c[0x0][0x28c] ;  /* 0x0000a300ff127b82 */ /* 0x000e220000000800 */
[----:B------:R-:W-:Y:S01]  /*17b0*/  UMOV UR6, URZ ;  /* 0x0000003f00067c82 */ /* 0x000fe20008000000 */
[----:B------:R-:W-:Y:S01]  /*17c0*/  UMOV UR17, UR4 ;  /* 0x0000000400117c82 */ /* 0x000fe20008000000 */
[----:B-1----:R-:W1:Y:S01]  /*17d0*/  SYNCS.PHASECHK.TRANS64.TRYWAIT P1, [UR15+-0x8], R17 ;  /* 0xfffff811ff0075a7 */ /* 0x002e62000802014f */
[----:B0-----:R-:W-:Y:S01]  /*17e0*/  ISETP.GE.AND P2, PT, R18, 0x1, PT ;  /* 0x000000011200780c */ /* 0x001fe20003f46270 */
[----:B-1-34-:R-:W-:-:S12]  /*17f0*/  @!P1 BRA `(.L_x_20) ;  /* 0x0000008000949947 */ /* 0x01afd80003800000 */
.L_x_210:
[----:B------:R-:W-:Y:S01]  /*1800*/  UMOV UR7, URZ ;  /* 0x0000003f00077c82 */ /* 0x000fe20008000000 */
[----:B------:R-:W-:Y:S01]  /*1810*/  UMOV UR8, URZ ;  /* 0x0000003f00087c82 */ /* 0x000fe20008000000 */
[----:B------:R-:W-:Y:S02]  /*1820*/  CS2R R88, SRZ ;  /* 0x0000000000587805 */ /* 0x000fe4000001ff00 */
[----:B------:R-:W-:Y:S01]  /*1830*/  CS2R R22, SRZ ;  /* 0x0000000000167805 */ /* 0x000fe2000001ff00 */
[----:B0-----:R-:W-:Y:S01]  /*1840*/  IMAD.MOV.U32 R17, RZ, RZ, RZ ;  /* 0x000000ffff117224 */ /* 0x001fe200078e00ff */
[----:B------:R-:W-:Y:S02]  /*1850*/  CS2R R90, SRZ ;  /* 0x00000000005a7805 */ /* 0x000fe4000001ff00 */
[----:B------:R-:W-:Y:S02]  /*1860*/  CS2R R92, SRZ ;  /* 0x00000000005c7805 */ /* 0x000fe4000001ff00 */
[----:B------:R-:W-:-:S02]  /*1870*/  CS2R R94, SRZ ;  /* 0x00000000005e7805 */ /* 0x000fc4000001ff00 */
[----:B------:R-:W-:Y:S02]  /*1880*/  CS2R R96, SRZ ;  /* 0x0000000000607805 */ /* 0x000fe4000001ff00 */
[----:B------:R-:W-:Y:S02]  /*1890*/  CS2R R98, SRZ ;  /* 0x0000000000627805 */ /* 0x000fe4000001ff00 */
[----:B------:R-:W-:Y:S02]  /*18a0*/  CS2R R100, SRZ ;  /* 0x0000000000647805 */ /* 0x000fe4000001ff00 */
        /* <DEDUP_REMOVED lines=22> */
[----:B------:R-:W-:Y:S01]  /*1a10*/  CS2R R146, SRZ ;  /* 0x0000000000927805 */ /* 0x000fe2000001ff00 */
[----:B------:R-:W-:Y:S01]  /*1a20*/  IMAD.MOV.U32 R148, RZ, RZ, RZ ;  /* 0x000000ffff947224 */ /* 0x000fe200078e00ff */
[----:B------:R-:W-:Y:S01]  /*1a30*/  CS2R R24, SRZ ;  /* 0x0000000000187805 */ /* 0x000fe2000001ff00 */
[----:B------:R-:W-:Y:S01]  /*1a40*/  IMAD.U32 R151, RZ, RZ, UR5 ;  /* 0x00000005ff977e24 */ /* 0x000fe2000f8e00ff */
        /* <DEDUP_REMOVED lines=30> */
[----:B------:R-:W-:Y:S01]  /*1c30*/  CS2R R86, SRZ ;  /* 0x0000000000567805 */ /* 0x000fe2000001ff00 */
[----:B------:R-:W-:Y:S06]  /*1c40*/  @!P2 BRA `(.L_x_21) ;  /* 0x00000008003ca947 */ /* 0x000fec0003800000 */
[----:B------:R-:W-:-:S13]  /*1c50*/  ISETP.NE.AND P2, PT, R149, 0x3, PT ;  /* 0x000000039500780c */ /* 0x000fda0003f45270 */
[----:B------:R-:W-:Y:S05]  /*1c60*/  @!P2 BRA `(.L_x_22) ;  /* 0x000000000004a947 */ /* 0x000fea0003800000 */
[----:B------:R-:W-:Y:S01]  /*1c70*/  BPT.TRAP 0x1 ;  /* 0x000000040000795c */ /* 0x000fe20000300000 */
.L_x_22:
[----:B------:R-:W-:Y:S01]  /*1c80*/  ULEA UR6, UR4, UR12, 0x3 ;  /* 0x0000000c04067291 */ /* 0x000fe2000f8e183f */
[----:B------:R-:W-:-:S05]  /*1c90*/  IMAD.U32 R17, RZ, RZ, UR5 ;  /* 0x00000005ff117e24 */ /* 0x000fca000f8e00ff */
[----:B------:R-:W-:-:S04]  /*1ca0*/  SHF.L.U32 R17, R17, 0x1f, RZ ;  /* 0x0000001f11117819 */ /* 0x000fc800000006ff */
[----:B------:R0:W1:Y:S01]  /*1cb0*/  SYNCS.PHASECHK.TRANS64.TRYWAIT P1, [UR6], R17 ;  /* 0x00000011ff0075a7 */ /* 0x0000620008020146 */
[----:B------:R-:W-:Y:S05]  /*1cc0*/  @!P2 BRA `(.L_x_23) ;  /* 0x000000000004a947 */ /* 0x000fea0003800000 */
[----:B------:R-:W-:Y:S01]  /*1cd0*/  BPT.TRAP 0x1 ;  /* 0x000000040000795c */ /* 0x000fe20000300000 */
.L_x_23:
[----:B-1----:R-:W-:Y:S05]  /*1ce0*/  @P1 BRA `(.L_x_24) ;  /* 0x0000000000081947 */ /* 0x002fea0003800000 */
[----:B------:R-:W1:Y:S02]  /*1cf0*/  SYNCS.PHASECHK.TRANS64.TRYWAIT P1, [UR6], R17 ;  /* 0x00000011ff0075a7 */ /* 0x000e640008020146 */
[----:B-1----:R-:W-:Y:S05]  /*1d00*/  @!P1 BRA `(.L_x_25) ;  /* 0x0000007c00689947 */ /* 0x002fea0003800000 */
.L_x_24:
[----:B------:R-:W-:Y:S01]  /*1d10*/  UIADD3 UR6, UR12, 0x200, URZ ;  /* 0x000002000c067890 */ /* 0x000fe2000fffe03f */
[----:B------:R-:W-:Y:S01]  /*1d20*/  WARPGROUP.ARRIVE ;  /* 0x00000000000079c5 */ /* 0x000fe20000000000 */
[----:B------:R-:W-:Y:S01]  /*1d30*/  UIADD3 UR7, UR12, 0x12200, URZ ;  /* 0x000122000c077890 */ /* 0x000fe2000fffe03f */
[----:B------:R-:W-:Y:S01]  /*1d40*/  CS2R R88, SRZ ;  /* 0x0000000000587805 */ /* 0x000fe2000001ff00 */
[----:B------:R-:W-:Y:S01]  /*1d50*/  USHF.R.U32.HI UR6, URZ, 0x4, UR6 ;  /* 0x000000043f067899 */ /* 0x000fe20008011606 */
[----:B------:R-:W-:Y:S01]  /*1d60*/  CS2R R22, SRZ ;  /* 0x0000000000167805 */ /* 0x000fe2000001ff00 */
[----:B------:R-:W-:Y:S01]  /*1d70*/  USHF.R.U32.HI UR7, URZ, 0x4, UR7 ;  /* 0x000000043f077899 */ /* 0x000fe20008011607 */
[----:B01----:R-:W-:Y:S01]  /*1d80*/  IMAD.MOV.U32 R17, RZ, RZ, RZ ;  /* 0x000000ffff117224 */ /* 0x003fe200078e00ff */
[----:B------:R-:W-:Y:S01]  /*1d90*/  ULOP3.LUT UR6, UR6, 0x3fff, URZ, 0xc0, !UPT ;  /* 0x00003fff06067892 */ /* 0x000fe2000f8ec03f */
[----:B------:R-:W-:Y:S01]  /*1da0*/  CS2R R90, SRZ ;  /* 0x00000000005a7805 */ /* 0x000fe2000001ff00 */
[----:B------:R-:W-:Y:S01]  /*1db0*/  ULOP3.LUT UR7, UR7, 0x3fff, URZ, 0xc0, !UPT ;  /* 0x00003fff07077892 */ /* 0x000fe2000f8ec03f */
[----:B------:R-:W-:Y:S01]  /*1dc0*/  CS2R R92, SRZ ;  /* 0x00000000005c7805 */ /* 0x000fe2000001ff00 */
[----:B------:R-:W-:Y:S01]  /*1dd0*/  ULOP3.LUT UR6, UR6, 0x10000, URZ, 0xfc, !UPT ;  /* 0x0001000006067892 */ /* 0x000fe2000f8efc3f */
[----:B------:R-:W-:Y:S01]  /*1de0*/  CS2R R94, SRZ ;  /* 0x00000000005e7805 */ /* 0x000fe2000001ff00 */
[----:B------:R-:W-:Y:S01]  /*1df0*/  ULOP3.LUT UR7, UR7, 0x10000, URZ, 0xfc, !UPT ;  /* 0x0001000007077892 */ /* 0x000fe2000f8efc3f */
[----:B------:R-:W-:Y:S01]  /*1e00*/  CS2R R96, SRZ ;  /* 0x0000000000607805 */ /* 0x000fe2000001ff00 */
[----:B------:R-:W-:Y:S01]  /*1e10*/  ULEA UR8, UR4, UR6, 0x8 ;  /* 0x0000000604087291 */ /* 0x000fe2000f8e403f */
[----:B------:R-:W-:Y:S01]  /*1e20*/  CS2R R98, SRZ ;  /* 0x0000000000627805 */ /* 0x000fe2000001ff00 */
[----:B------:R-:W-:Y:S01]  /*1e30*/  ULEA UR10, UR4, UR7, 0x9 ;  /* 0x00000007040a7291 */ /* 0x000fe2000f8e483f */
[----:B------:R-:W-:Y:S01]  /*1e40*/  CS2R R100, SRZ ;  /* 0x0000000000647805 */ /* 0x000fe2000001ff00 */
[----:B------:R-:W-:Y:S01]  /*1e50*/  UMOV UR9, 0x80000020 ;  /* 0x8000002000097882 */ /* 0x000fe20000000000 */
[----:B------:R-:W-:Y:S01]  /*1e60*/  UMOV UR11, 0x80000020 ;  /* 0x80000020000b7882 */ /* 0x000fe20000000000 */
[----:B------:R-:W-:Y:S01]  /*1e70*/  ULDC UR7, c[0x0][0x50c] ;  /* 0x0001430000077ab9 */ /* 0x000fe20000000800 */
[----:B------:R-:W-:Y:S01]  /*1e80*/  UMOV UR6, 0x2 ;  /* 0x0000000200067882 */ /* 0x000fe20000000000 */
[----:B------:R-:W-:Y:S01]  /*1e90*/  UISETP.NE.AND UP0, UPT, UR7, 0x2, UPT ;  /* 0x000000020700788c */ /* 0x000fe2000bf05270 */
[----:B------:R-:W-:-:S02]  /*1ea0*/  CS2R R102, SRZ ;  /* 0x0000000000667805 */ /* 0x000fc4000001ff00 */
[----:B------:R-:W-:Y:S01]  /*1eb0*/  CS2R R104, SRZ ;  /* 0x0000000000687805 */ /* 0x000fe2000001ff00 */
[----:B------:R-:W-:Y:S01]  /*1ec0*/  QGMMA.64x128x32.F32.E5M2.E5M2 R24, gdesc[UR8], RZ, !UPT ;  /* 0x01e00000081879f3 */ /* 0x000fe2000c7038ff */
[----:B------:R-:W-:Y:S01]  /*1ed0*/  USEL UR7, URZ, 0x1, UP0 ;  /* 0x000000013f077887 */ /* 0x000fe20008000000 */
[----:B------:R-:W-:Y:S01]  /*1ee0*/  CS2R R106, SRZ ;  /* 0x00000000006a7805 */ /* 0x000fe2000001ff00 */
[----:B------:R-:W-:Y:S01]  /*1ef0*/  UIADD3 UR8, UR8, 0x2, URZ ;  /* 0x0000000208087890 */ /* 0x000fe2000fffe03f */
[----:B------:R-:W-:Y:S01]  /*1f00*/  CS2R R108, SRZ ;  /* 0x00000000006c7805 */ /* 0x000fe2000001ff00 */
[----:B------:R-:W-:Y:S01]  /*1f10*/  UIADD3 UR10, UR10, 0x2, URZ ;  /* 0x000000020a0a7890 */ /* 0x000fe2000fffe03f */
[----:B------:R-:W-:Y:S02]  /*1f20*/  CS2R R110, SRZ ;  /* 0x00000000006e7805 */ /* 0x000fe4000001ff00 */
[----:B------:R-:W-:Y:S01]  /*1f30*/  ISETP.NE.AND P1, PT, RZ, UR7, PT ;  /* 0x00000007ff007c0c */ /* 0x000fe2000bf25270 */
[----:B------:R-:W-:Y:S01]  /*1f40*/  UMOV UR9, 0x80000020 ;  /* 0x8000002000097882 */ /* 0x000fe20000000000 */
[----:B------:R-:W-:Y:S01]  /*1f50*/  UMOV UR11, 0x80000020 ;  /* 0x80000020000b7882 */ /* 0x000fe20000000000 */
        /* <DEDUP_REMOVED lines=17> */
[----:B------:R-:W-:Y:S01]  /*2070*/  CS2R R146, SRZ ;  /* 0x0000000000927805 */ /* 0x000fe2000001ff00 */
[----:B------:R-:W-:Y:S01]  /*2080*/  IMAD.MOV.U32 R148, RZ, RZ, RZ ;  /* 0x000000ffff947224 */ /* 0x000fe200078e00ff */
[----:B------:R-:W-:Y:S01]  /*2090*/  QGMMA.64x128x32.F32.E5M2.E5M2 R24, gdesc[UR8], R24, gsb0 ;  /* 0x01e00000081879f3 */ /* 0x000fe20008003818 */
[----:B------:R-:W-:Y:S05]  /*20a0*/  @!P1 BRA `(.L_x_26) ;  /* 0x0000000400089947 */ /* 0x000fea0003800000 */
[----:B------:R-:W-:Y:S02]  /*20b0*/  WARPGROUP.DEPBAR.LE gsb0, 0x0 ;  /* 0x00008000000079c5 */ /* 0x000fe40000010000 */
[----:B------:R-:W-:-:S01]  /*20c0*/  FADD R147, RZ, R24 ;  /* 0x00000018ff937221 */ /* 0x000fc20000000000 */
[----:B------:R-:W-:Y:S01]  /*20d0*/  FADD R148, RZ, R25 ;  /* 0x00000019ff947221 */ /* 0x000fe20000000000 */
        /* <DEDUP_REMOVED lines=62> */
[----:B------:R-:W-:-:S06]  /*24c0*/  UMOV UR6, URZ ;  /* 0x0000003f00067c82 */ /* 0x000fcc0008000000 */
.L_x_26:
[----:B------:R-:W-:-:S04]  /*24d0*/  UIADD3 UR17, UR4, 0x1, URZ ;  /* 0x0000000104117890 */ /* 0x000fc8000fffe03f */
[----:B------:R-:W-:-:S04]  /*24e0*/  UISETP.NE.AND UP0, UPT, UR17, 0x12, UPT ;  /* 0x000000121100788c */ /* 0x000fc8000bf05270 */
[----:B------:R-:W-:Y:S02]  /*24f0*/  USEL UR8, URZ, 0x1, UP0 ;  /* 0x000000013f087887 */ /* 0x000fe40008000000 */
[----:B------:R-:W-:Y:S02]  /*2500*/  USEL UR17, UR17, URZ, UP0 ;  /* 0x0000003f11117287 */ /* 0x000fe40008000000 */
[----:B------:R-:W-:-:S06]  /*2510*/  ULOP3.LUT UR8, UR5, UR8, URZ, 0x3c, !UPT ;  /* 0x0000000805087292 */ /* 0x000fcc000f8e3c3f */
[----:B------:R-:W-:Y:S01]  /*2520*/  IMAD.U32 R151, RZ, RZ, UR8 ;  /* 0x00000008ff977e24 */ /* 0x000fe2000f8e00ff */
[----:B------:R-:W-:-:S06]  /*2530*/  UMOV UR8, 0x1 ;  /* 0x0000000100087882 */ /* 0x000fcc0000000000 */
.L_x_21:
[----:B------:R-:W-:-:S06]  /*2540*/  UISETP.GE.AND UP0, UPT, UR14, 0x1, UPT ;  /* 0x000000010e00788c */ /* 0x000fcc000bf06270 */
[----:B------:R-:W-:-:S13]  /*2550*/  PLOP3.LUT P1, PT, PT, PT, UP0, 0x80, 0x0 ;  /* 0x000000000000781c */ /* 0x000fda0003f2f008 */
[----:B------:R-:W-:Y:S05]  /*2560*/  @!P1 BRA `(.L_x_27) ;  /* 0x0000000800049947 */ /* 0x000fea0003800000 */
[----:B------:R-:W-:Y:S01]  /*2570*/  IMAD.U32 R18, RZ, RZ, UR14 ;  /* 0x0000000eff127e24 */ /* 0x000fe2000f8e00ff */
[----:B------:R-:W-:Y:S01]  /*2580*/  ULDC UR23, c[0x0][0x50c] ;  /* 0x0001430000177ab9 */ /* 0x000fe20000000800 */
[----:B------:R-:W-:-:S07]  /*2590*/  IMAD.U32 R19, RZ, RZ, UR4 ;  /* 0x00000004ff137e24 */ /* 0x000fce000f8e00ff */
.L_x_35:
[----:B------:R-:W-:-:S13]  /*25a0*/  ISETP.NE.AND P2, PT, R149, 0x3, PT ;  /* 0x000000039500780c */ /* 0x000fda0003f45270 */
[----:B0-----:R-:W-:Y:S05]  /*25b0*/  @!P2 BRA `(.L_x_28) ;  /* 0x000000000004a947 */ /* 0x001fea0003800000 */
[----:B------:R-:W-:Y:S01]  /*25c0*/  BPT.TRAP 0x1 ;  /* 0x000000040000795c */ /* 0x000fe20000300000 */
.L_x_28:
[----:B------:R-:W-:Y:S01]  /*25d0*/  ULEA UR9, UR17, UR12, 0x3 ;  /* 0x0000000c11097291 */ /* 0x000fe2000f8e183f */
[----:B------:R-:W-:-:S08]  /*25e0*/  SHF.L.U32 R20, R151, 0x1f, RZ ;  /* 0x0000001f97147819 */ /* 0x000fd000000006ff */
[----:B------:R0:W1:Y:S01]  /*25f0*/  SYNCS.PHASECHK.TRANS64.TRYWAIT P1, [UR9], R20 ;  /* 0x00000014ff0075a7 */ /* 0x0000620008020149 */
[----:B------:R-:W-:Y:S05]  /*2600*/  @!P2 BRA `(.L_x_29) ;  /* 0x000000000004a947 */ /* 0x000fea0003800000 */
[----:B------:R-:W-:Y:S01]  /*2610*/  BPT.TRAP 0x1 ;  /* 0x000000040000795c */ /* 0x000fe20000300000 */
.L_x_29:
[----:B-1----:R-:W-:Y:S05]  /*2620*/  @P1 BRA `(.L_x_30) ;  /* 0x0000000000081947 */ /* 0x002fea0003800000 */
[----:B------:R-:W1:Y:S02]  /*2630*/  SYNCS.PHASECHK.TRANS64.TRYWAIT P1, [UR9], R20 ;  /* 0x00000014ff0075a7 */ /* 0x000e640008020149 */
[----:B-1----:R-:W-:Y:S05]  /*2640*/  @!P1 BRA `(.L_x_31) ;  /* 0x0000007400309947 */ /* 0x002fea0003800000 */
.L_x_30:
[----:B------:R-:W-:Y:S01]  /*2650*/  UIADD3 UR9, UR12, 0x200, URZ ;  /* 0x000002000c097890 */ /* 0x000fe2000fffe03f */
[----:B------:R-:W-:Y:S01]  /*2660*/  WARPGROUP.ARRIVE ;  /* 0x00000000000079c5 */ /* 0x000fe20000000000 */
[----:B------:R-:W-:Y:S02]  /*2670*/  UIADD3 UR10, UR12, 0x12200, URZ ;  /* 0x000122000c0a7890 */ /* 0x000fe4000fffe03f */
[----:B------:R-:W-:Y:S02]  /*2680*/  UISETP.NE.AND UP0, UPT, UR7, URZ, UPT ;  /* 0x0000003f0700728c */ /* 0x000fe4000bf05270 */
[----:B------:R-:W-:Y:S02]  /*2690*/  USHF.R.U32.HI UR9, URZ, 0x4, UR9 ;  /* 0x000000043f097899 */ /* 0x000fe40008011609 */
[----:B------:R-:W-:Y:S02]  /*26a0*/  USHF.R.U32.HI UR10, URZ, 0x4, UR10 ;  /* 0x000000043f0a7899 */ /* 0x000fe4000801160a */
[----:B------:R-:W-:-:S02]  /*26b0*/  USEL UR8, UR8, URZ, !UP0 ;  /* 0x0000003f08087287 */ /* 0x000fc4000c000000 */
[----:B------:R-:W-:Y:S02]  /*26c0*/  ULOP3.LUT UR9, UR9, 0x3fff, URZ, 0xc0, !UPT ;  /* 0x00003fff09097892 */ /* 0x000fe4000f8ec03f */
[----:B------:R-:W-:Y:S02]  /*26d0*/  ULOP3.LUT UR10, UR10, 0x3fff, URZ, 0xc0, !UPT ;  /* 0x00003fff0a0a7892 */ /* 0x000fe4000f8ec03f */
[----:B------:R-:W-:Y:S02]  /*26e0*/  UISETP.NE.U32.AND UP0, UPT, UR8, URZ, UPT ;  /* 0x0000003f0800728c */ /* 0x000fe4000bf05070 */
[----:B------:R-:W-:Y:S02]  /*26f0*/  ULOP3.LUT UR8, UR9, 0x10000, URZ, 0xfc, !UPT ;  /* 0x0001000009087892 */ /* 0x000fe4000f8efc3f */
[----:B------:R-:W-:Y:S02]  /*2700*/  ULOP3.LUT UR10, UR10, 0x10000, URZ, 0xfc, !UPT ;  /* 0x000100000a0a7892 */ /* 0x000fe4000f8efc3f */
[----:B------:R-:W-:-:S02]  /*2710*/  ULEA UR8, UR17, UR8, 0x8 ;  /* 0x0000000811087291 */ /* 0x000fc4000f8e403f */
[----:B------:R-:W-:Y:S01]  /*2720*/  ULEA UR10, UR17, UR10, 0x9 ;  /* 0x0000000a110a7291 */ /* 0x000fe2000f8e483f */
[----:B------:R-:W-:Y:S01]  /*2730*/  UMOV UR9, 0x80000020 ;  /* 0x8000002000097882 */ /* 0x000fe20000000000 */
[----:B------:R-:W-:Y:S01]  /*2740*/  UMOV UR11, 0x80000020 ;  /* 0x80000020000b7882 */ /* 0x000fe20000000000 */
[----:B------:R-:W-:-:S06]  /*2750*/  UIADD3 UR6, UR6, 0x2, URZ ;  /* 0x0000000206067890 */ /* 0x000fcc000fffe03f */
[----:B------:R-:W-:Y:S01]  /*2760*/  QGMMA.64x128x32.F32.E5M2.E5M2 R24, gdesc[UR8], R24, UP0 ;  /* 0x01e00000081879f3 */ /* 0x000fe2000bf03818 */
[----:B------:R-:W-:Y:S02]  /*2770*/  UIADD3 UR8, UR8, 0x2, URZ ;  /* 0x0000000208087890 */ /* 0x000fe4000fffe03f */
[----:B------:R-:W-:Y:S01]  /*2780*/  UIADD3 UR10, UR10, 0x2, URZ ;  /* 0x000000020a0a7890 */ /* 0x000fe2000fffe03f */
[----:B------:R-:W-:Y:S01]  /*2790*/  UMOV UR9, 0x80000020 ;  /* 0x8000002000097882 */ /* 0x000fe20000000000 */
[----:B------:R-:W-:Y:S01]  /*27a0*/  UMOV UR11, 0x80000020 ;  /* 0x80000020000b7882 */ /* 0x000fe20000000000 */
[----:B------:R-:W-:-:S04]  /*27b0*/  UISETP.NE.AND UP0, UPT, UR6, UR23, UPT ;  /* 0x000000170600728c */ /* 0x000fc8000bf05270 */
[----:B------:R-:W-:-:S06]  /*27c0*/  USEL UR7, URZ, 0x1, UP0 ;  /* 0x000000013f077887 */ /* 0x000fcc0008000000 */
[----:B------:R-:W-:Y:S01]  /*27d0*/  ISETP.NE.AND P1, PT, RZ, UR7, PT ;  /* 0x00000007ff007c0c */ /* 0x000fe2000bf25270 */
[----:B------:R-:W-:Y:S03]  /*27e0*/  QGMMA.64x128x32.F32.E5M2.E5M2 R24, gdesc[UR8], R24, gsb0 ;  /* 0x01e00000081879f3 */ /* 0x000fe60008003818 */
[----:B------:R-:W-:-:S09]  /*27f0*/  WARPGROUP.DEPBAR.LE gsb0, 0x1 ;  /* 0x00008000000079c5 */ /* 0x000fd20000010100 */
[----:B------:R-:W-:Y:S05]  /*2800*/  @!P1 BRA `(.L_x_32) ;  /* 0x0000000400089947 */ /* 0x000fea0003800000 */
[----:B------:R-:W-:Y:S02]  /*2810*/  WARPGROUP.DEPBAR.LE gsb0, 0x0 ;  /* 0x00008000000079c5 */ /* 0x000fe40000010000 */
[----:B------:R-:W-:-:S01]  /*2820*/  FADD R147, R24, R147 ;  /* 0x0000009318937221 */ /* 0x000fc20000000000 */
[----:B------:R-:W-:Y:S01]  /*2830*/  FADD R148, R25, R148 ;  /* 0x0000009419947221 */ /* 0x000fe20000000000 */
        /* <DEDUP_REMOVED lines=62> */
[----:B------:R-:W-:-:S06]  /*2c20*/  UMOV UR6, URZ ;  /* 0x0000003f00067c82 */ /* 0x000fcc0008000000 */
.L_x_32:
[----:B------:R-:W-:Y:S05]  /*2c30*/  @!P2 BRA `(.L_x_33) ;  /* 0x000000000004a947 */ /* 0x000fea0003800000 */
[----:B------:R-:W-:Y:S01]  /*2c40*/  BPT.TRAP 0x1 ;  /* 0x000000040000795c */ /* 0x000fe20000300000 */
.L_x_33:
[----:B01----:R-:W-:Y:S02]  /*2c50*/  @P0 LEA R20, R19, UR12, 0x3 ;  /* 0x0000000c13140c11 */ /* 0x003fe4000f8e18ff */
[----:B------:R-:W-:-:S03]  /*2c60*/  ISETP.GT.U32.AND P1, PT, R7, 0x1, PT ;  /* 0x000000010700780c */ /* 0x000fc60003f24070 */
[----:B------:R-:W-:-:S05]  /*2c70*/  @P0 VIADD R21, R20, 0x90 ;  /* 0x0000009014150836 */ /* 0x000fca0000000000 */
[----:B------:R-:W-:-:S04]  /*2c80*/  @P0 PRMT R21, R10, 0x654, R21 ;  /* 0x000006540a150816 */ /* 0x000fc80000000015 */
[----:B------:R0:W-:Y:S01]  /*2c90*/  @P0 SYNCS.ARRIVE.TRANS64.RED.A1T0 RZ, [R21+URZ], RZ ;  /* 0x000000ff15ff09a7 */ /* 0x0001e2000810043f */
[----:B------:R-:W-:Y:S05]  /*2ca0*/  @P1 BRA `(.L_x_34) ;  /* 0x0000000000041947 */ /* 0x000fea0003800000 */
[----:B------:R-:W-:Y:S01]  /*2cb0*/  BPT.TRAP 0x1 ;  /* 0x000000040000795c */ /* 0x000fe20000300000 */
.L_x_34:
[----:B------:R-:W-:Y:S01]  /*2cc0*/  UIADD3 UR17, UR17, 0x1, URZ ;  /* 0x0000000111117890 */ /* 0x000fe2000fffe03f */
[C---:B------:R-:W-:Y:S01]  /*2cd0*/  ISETP.GT.AND P2, PT, R18.reuse, 0x1, PT ;  /* 0x000000011200780c */ /* 0x040fe20003f44270 */
[----:B------:R-:W-:Y:S02]  /*2ce0*/  VIADD R19, R19, 0x1 ;  /* 0x0000000113137836 */ /* 0x000fe40000000000 */
[----:B------:R-:W-:Y:S01]  /*2cf0*/  UISETP.NE.AND UP0, UPT, UR17, 0x12, UPT ;  /* 0x000000121100788c */ /* 0x000fe2000bf05270 */
[----:B------:R-:W-:Y:S02]  /*2d00*/  VIADD R18, R18, 0xffffffff ;  /* 0xffffffff12127836 */ /* 0x000fe40000000000 */
[C---:B------:R-:W-:Y:S01]  /*2d10*/  ISETP.NE.AND P1, PT, R19.reuse, 0x12, PT ;  /* 0x000000121300780c */ /* 0x040fe20003f25270 */
[----:B------:R-:W-:Y:S02]  /*2d20*/  USEL UR8, URZ, 0x1, UP0 ;  /* 0x000000013f087887 */ /* 0x000fe40008000000 */
[----:B------:R-:W-:Y:S01]  /*2d30*/  USEL UR17, UR17, URZ, UP0 ;  /* 0x0000003f11117287 */ /* 0x000fe20008000000 */
[----:B------:R-:W-:-:S03]  /*2d40*/  SEL R19, R19, RZ, P1 ;  /* 0x000000ff13137207 */ /* 0x000fc60000800000 */
[----:B------:R-:W-:Y:S01]  /*2d50*/  LOP3.LUT R151, R151, UR8, RZ, 0x3c, !PT ;  /* 0x0000000897977c12 */ /* 0x000fe2000f8e3cff */
[----:B------:R-:W-:Y:S01]  /*2d60*/  UMOV UR8, 0x1 ;  /* 0x0000000100087882 */ /* 0x000fe20000000000 */
[----:B------:R-:W-:Y:S06]  /*2d70*/  @P2 BRA `(.L_x_35) ;  /* 0xfffffff800082947 */ /* 0x000fec000383ffff */
.L_x_27:
[----:B------:R-:W-:Y:S01]  /*2d80*/  UISETP.NE.AND UP0, UPT, UR6, URZ, UPT ;  /* 0x0000003f0600728c */ /* 0x000fe2000bf05270 */
[----:B------:R-:W1:Y:S01]  /*2d90*/  LDC R18, c[0x0][0x28c] ;  /* 0x0000a300ff127b82 */ /* 0x000e620000000800 */
[----:B------:R-:W-:Y:S02]  /*2da0*/  IMAD.U32 R19, RZ, RZ, UR22 ;  /* 0x00000016ff137e24 */ /* 0x000fe4000f8e00ff */
[----:B------:R-:W-:-:S06]  /*2db0*/  USEL UR6, URZ, 0x1, !UP0 ;  /* 0x000000013f067887 */ /* 0x000fcc000c000000 */
[----:B------:R-:W-:-:S13]  /*2dc0*/  ISETP.NE.AND P1, PT, RZ, UR6, PT ;  /* 0x00000006ff007c0c */ /* 0x000fda000bf25270 */
[----:B------:R-:W-:Y:S05]  /*2dd0*/  @!P1 BRA `(.L_x_36) ;  /* 0x0000000400049947 */ /* 0x000fea0003800000 */
[----:B------:R-:W-:Y:S02]  /*2de0*/  WARPGROUP.DEPBAR.LE gsb0, 0x0 ;  /* 0x00008000000079c5 */ /* 0x000fe40000010000 */
[----:B------:R-:W-:Y:S01]  /*2df0*/  FADD R147, R24, R147 ;  /* 0x0000009318937221 */ /* 0x000fe20000000000 */
        /* <DEDUP_REMOVED lines=62> */
[----:B------:R-:W-:-:S07]  /*31e0*/  FADD R88, R88, R87 ;  /* 0x0000005758587221 */ /* 0x000fce0000000000 */
.L_x_36:
[----:B-1----:R-:W-:Y:S01]  /*31f0*/  ISETP.GE.AND P1, PT, R18, 0x1, PT ;  /* 0x000000011200780c */ /* 0x002fe20003f26270 */
[----:B------:R1:W-:Y:S01]  /*3200*/  SYNCS.ARRIVE.TRANS64.A1T0 RZ, [R19+UR21], RZ ;  /* 0x000000ff13ff79a7 */ /* 0x0003e20008100015 */
[----:B------:R-:W-:-:S11]  /*3210*/  WARPGROUP.DEPBAR.LE gsb0, 0x0 ;  /* 0x00008000000079c5 */ /* 0x000fd60000010000 */
[----:B------:R-:W-:Y:S05]  /*3220*/  @!P1 BRA `(.L_x_37) ;  /* 0x0000000000449947 */ /* 0x000fea0003800000 */
[----:B------:R-:W-:-:S13]  /*3230*/  ISETP.NE.AND P1, PT, R149, 0x3, PT ;  /* 0x000000039500780c */ /* 0x000fda0003f25270 */
[----:B------:R-:W-:Y:S05]  /*3240*/  @!P1 BRA `(.L_x_38) ;  /* 0x0000000000049947 */ /* 0x000fea0003800000 */
[----:B------:R-:W-:Y:S01]  /*3250*/  BPT.TRAP 0x1 ;  /* 0x000000040000795c */ /* 0x000fe20000300000 */
.L_x_38:
[----:B------:R-:W-:Y:S01]  /*3260*/  VOTEU.ANY UP0, P0 ;  /* 0x00000000003f7886 */ /* 0x000fe20000000100 */
[----:B------:R-:W-:-:S04]  /*3270*/  ISETP.GT.U32.AND P1, PT, R7, 0x1, PT ;  /* 0x000000010700780c */ /* 0x000fc80003f24070 */
[----:B------:R-:W-:-:S06]  /*3280*/  @UP0 UIADD3 UR6, UR14, UR4, URZ ;  /* 0x000000040e060290 */ /* 0x000fcc000fffe03f */
[----:B------:R-:W-:Y:S02]  /*3290*/  IMAD.U32 R18, RZ, RZ, UR6 ;  /* 0x00000006ff127e24 */ /* 0x000fe4000f8e00ff */
[----:B0-----:R-:W-:Y:S02]  /*32a0*/  IMAD.U32 R21, RZ, RZ, UR6 ;  /* 0x00000006ff157e24 */ /* 0x001fe4000f8e00ff */
[----:B-1----:R-:W-:-:S05]  /*32b0*/  @P0 IMAD.WIDE.U32 R18, R18, 0x38e38e39, RZ ;  /* 0x38e38e3912120825 */ /* 0x002fca00078e00ff */
[----:B------:R-:W-:-:S05]  /*32c0*/  @P0 SHF.R.U32.HI R18, RZ, 0x2, R19 ;  /* 0x00000002ff120819 */ /* 0x000fca0000011613 */
[----:B------:R-:W-:-:S05]  /*32d0*/  @P0 IMAD R18, R18, -0x12, R21 ;  /* 0xffffffee12120824 */ /* 0x000fca00078e0215 */
[----:B------:R-:W-:-:S05]  /*32e0*/  @P0 LEA R18, R18, UR12, 0x3 ;  /* 0x0000000c12120c11 */ /* 0x000fca000f8e18ff */
[----:B------:R-:W-:-:S05]  /*32f0*/  @P0 VIADD R19, R18, 0x90 ;  /* 0x0000009012130836 */ /* 0x000fca0000000000 */
[----:B------:R-:W-:-:S04]  /*3300*/  @P0 PRMT R19, R10, 0x654, R19 ;  /* 0x000006540a130816 */ /* 0x000fc80000000013 */
[----:B------:R4:W-:Y:S01]  /*3310*/  @P0 SYNCS.ARRIVE.TRANS64.RED.A1T0 RZ, [R19+URZ], RZ ;  /* 0x000000ff13ff09a7 */ /* 0x0009e2000810043f */
[----:B------:R-:W-:Y:S05]  /*3320*/  @P1 BRA `(.L_x_37) ;  /* 0x0000000000041947 */ /* 0x000fea0003800000 */
[----:B------:R-:W-:Y:S01]  /*3330*/  BPT.TRAP 0x1 ;  /* 0x000000040000795c */ /* 0x000fe20000300000 */
.L_x_37:
[----:B------:R-:W-:Y:S01]  /*3340*/  SHF.L.U32 R18, R150, 0x1f, RZ ;  /* 0x0000001f96127819 */ /* 0x000fe200000006ff */
[----:B------:R-:W-:Y:S01]  /*3350*/  UIADD3 UR4, UR20, UR4, URZ ;  /* 0x0000000414047290 */ /* 0x000fe2000fffe03f */
[----:B------:R-:W0:Y:S01]  /*3360*/  LDC R31, c[0x0][0x288] ;  /* 0x0000a200ff1f7b82 */ /* 0x000e220000000800 */
[----:B------:R-:W-:Y:S01]  /*3370*/  UISETP.GE.U32.AND UP1, UPT, UR20, 0x12, UPT ;  /* 0x000000121400788c */ /* 0x000fe2000bf26070 */
[----:B------:R-:W-:Y:S01]  /*3380*/  IMAD.SHL.U32 R26, R14, 0x2, RZ ;  /* 0x000000020e1a7824 */ /* 0x000fe200078e00ff */
[----:B------:R-:W-:Y:S02]  /*3390*/  UISETP.GT.U32.AND UP0, UPT, UR4, 0x11, UPT ;  /* 0x000000110400788c */ /* 0x000fe4000bf04070 */
[----:B------:R-:W-:Y:S02]  /*33a0*/  UIMAD.WIDE.U32 UR6, UR4, 0x38e38e39, URZ ;  /* 0x38e38e39040678a5 */ /* 0x000fe4000f8e003f */
[----:B------:R-:W-:Y:S01]  /*33b0*/  UISETP.LT.U32.AND UP0, UPT, UR20, 0x12, UP0 ;  /* 0x000000121400788c */ /* 0x000fe20008701070 */
[----:B------:R-:W2:Y:S01]  /*33c0*/  SYNCS.PHASECHK.TRANS64.TRYWAIT P1, [UR15+0x8], R18 ;  /* 0x00000812ff0075a7 */ /* 0x000ea2000802014f */
[----:B------:R-:W-:Y:S01]  /*33d0*/  USHF.R.U32.HI UR6, URZ, 0x2, UR7 ;  /* 0x000000023f067899 */ /* 0x000fe20008011607 */
[----:B------:R-:W-:Y:S01]  /*33e0*/  SHF.R.S32.HI R27, RZ, 0x1f, R26 ;  /* 0x0000001fff1b7819 */ /* 0x000fe2000001141a */
[----:B------:R-:W-:-:S02]  /*33f0*/  USEL UR8, URZ, 0x1, !UP0 ;  /* 0x000000013f087887 */ /* 0x000fc4000c000000 */
[----:B------:R-:W-:Y:S02]  /*3400*/  UIMAD UR4, UR6, -0x12, UR4 ;  /* 0xffffffee060478a4 */ /* 0x000fe4000f8e0204 */
[----:B------:R-:W-:-:S04]  /*3410*/  ULOP3.LUT UR5, UR5, UR8, URZ, 0x3c, !UPT ;  /* 0x0000000805057292 */ /* 0x000fc8000f8e3c3f */
[----:B------:R-:W-:Y:S01]  /*3420*/  @UP1 ULOP3.LUT UR5, UR5, 0x1, UR6, 0x78, !UPT ;  /* 0x0000000105051892 */ /* 0x000fe2000f8e7806 */
[----:B0-2---:R-:W-:Y:S11]  /*3430*/  @!P1 BRA `(.L_x_39) ;  /* 0x0000006400cc9947 */ /* 0x005ff60003800000 */
.L_x_211:
[----:B------:R-:W-:Y:S01]  /*3440*/  IMAD.SHL.U32 R33, R5, 0x80, RZ ;  /* 0x0000008005217824 */ /* 0x000fe200078e00ff */
[----:B------:R-:W-:Y:S01]  /*3450*/  ULDC UR8, c[0x0][0x284] ;  /* 0x0000a10000087ab9 */ /* 0x000fe20000000800 */
[----:B------:R-:W-:Y:S01]  /*3460*/  IMAD.SHL.U32 R5, R6, 0x40, RZ ;  /* 0x0000004006057824 */ /* 0x000fe200078e00ff */
[----:B------:R-:W-:Y:S01]  /*3470*/  SHF.R.S32.HI R32, RZ, 0x1f, R4 ;  /* 0x0000001fff207819 */ /* 0x000fe20000011404 */
[----:B------:R-:W-:Y:S01]  /*3480*/  ULDC.64 UR6, c[0x0][0x5d0] ;  /* 0x0001740000067ab9 */ /* 0x000fe20000000a00 */
[----:B------:R-:W-:Y:S01]  /*3490*/  SHF.R.S32.HI R30, RZ, 0x1f, R33 ;  /* 0x0000001fff1e7819 */ /* 0x000fe20000011421 */
[----:B01--4-:R-:W-:Y:S01]  /*34a0*/  IMAD.WIDE.U32 R18, R4, UR6, R26 ;  /* 0x0000000604127c25 */ /* 0x013fe2000f8e001a */
[----:B------:R-:W-:-:S03]  /*34b0*/  ISETP.GE.AND P1, PT, R5, UR8, PT ;  /* 0x0000000805007c0c */ /* 0x000fc6000bf26270 */
[----:B------:R-:W-:Y:S01]  /*34c0*/  IMAD R21, R32, UR6, RZ ;  /* 0x0000000620157c24 */ /* 0x000fe2000f8e02ff */
[C---:B------:R-:W-:Y:S02]  /*34d0*/  ISETP.GE.OR P1, PT, R33.reuse, R31, P1 ;  /* 0x0000001f2100720c */ /* 0x040fe40000f26670 */
[----:B------:R-:W-:Y:S01]  /*34e0*/  IADD3 R18, P2, R33, R18, RZ ;  /* 0x0000001221127210 */ /* 0x000fe20007f5e0ff */
[----:B------:R-:W-:-:S05]  /*34f0*/  IMAD R21, R4, UR7, R21 ;  /* 0x0000000704157c24 */ /* 0x000fca000f8e0215 */
[----:B------:R-:W-:-:S05]  /*3500*/  IADD3.X R19, R30, R19, R21, P2, !PT ;  /* 0x000000131e137210 */ /* 0x000fca00017fe415 */
[----:B------:R-:W-:Y:S05]  /*3510*/  @P1 BRA `(.L_x_40) ;  /* 0x0000004400b81947 */ /* 0x000fea0003800000 */
[----:B------:R-:W0:Y:S01]  /*3520*/  LDC.64 R28, c[0x0][0x5c8] ;  /* 0x00017200ff1c7b82 */ /* 0x000e220000000a00 */
[----:B------:R-:W-:Y:S01]  /*3530*/  IMAD.WIDE R24, R6, 0x40, R12 ;  /* 0x0000004006187825 */ /* 0x000fe200078e020c */
[----:B------:R-:W-:Y:S01]  /*3540*/  ULDC.64 UR6, c[0x0][0x5c0] ;  /* 0x0001700000067ab9 */ /* 0x000fe20000000a00 */
[----:B------:R-:W-:Y:S02]  /*3550*/  BSSY B0, `(.L_x_40) ;  /* 0x000046a000007945 */ /* 0x000fe40003800000 */
[-C--:B0-----:R-:W-:Y:S02]  /*3560*/  IMAD R6, R25, R28.reuse, RZ ;  /* 0x0000001c19067224 */ /* 0x081fe400078e02ff */
[----:B------:R-:W-:-:S04]  /*3570*/  IMAD.WIDE.U32 R18, R24, R28, R18 ;  /* 0x0000001c18127225 */ /* 0x000fc800078e0012 */
[----:B------:R-:W-:Y:S01]  /*3580*/  IMAD R21, R24, R29, R6 ;  /* 0x0000001d18157224 */ /* 0x000fe200078e0206 */
[----:B------:R-:W-:Y:S02]  /*3590*/  LEA R6, P1, R28, R18, 0x3 ;  /* 0x000000121c067211 */ /* 0x000fe400078218ff */
[----:B------:R-:W-:Y:S01]  /*35a0*/  IADD3 R20, P2, R18, UR6, RZ ;  /* 0x0000000612147c10 */ /* 0x000fe2000ff5e0ff */
[----:B------:R-:W-:Y:S01]  /*35b0*/  IMAD.IADD R21, R19, 0x1, R21 ;  /* 0x0000000113157824 */ /* 0x000fe200078e0215 */
[----:B------:R-:W-:Y:S01]  /*35c0*/  IADD3 R18, P4, R6, UR6, RZ ;  /* 0x0000000606127c10 */ /* 0x000fe2000ff9e0ff */
[----:B------:R-:W-:Y:S02]  /*35d0*/  IMAD R6, R14, -0x2, R31 ;  /* 0xfffffffe0e067824 */ /* 0x000fe400078e021f */
[----:B------:R-:W-:Y:S01]  /*35e0*/  IMAD.IADD R31, R16, 0x1, -R5 ;  /* 0x00000001101f7824 */ /* 0x000fe200078e0a05 */
[----:B------:R-:W-:Y:S01]  /*35f0*/  LEA.HI.X R19, R28, R21, R29, 0x3, P1 ;  /* 0x000000151c137211 */ /* 0x000fe200008f1c1d */
[----:B------:R-:W-:Y:S01]  /*3600*/  IMAD.IADD R6, R6, 0x1, -R33 ;  /* 0x0000000106067824 */ /* 0x000fe200078e0a21 */
[----:B---3-5:R-:W-:-:S02]  /*3610*/  FSETP.NEU.AND P1, PT, R15, RZ, PT ;  /* 0x000000ff0f00720b */ /* 0x028fc40003f2d000 */
[----:B------:R-:W-:Y:S02]  /*3620*/  IADD3.X R21, R21, UR7, RZ, P2, !PT ;  /* 0x0000000715157c10 */ /* 0x000fe400097fe4ff */
[----:B------:R-:W-:-:S09]  /*3630*/  IADD3.X R19, R19, UR7, RZ, P4, !PT ;  /* 0x0000000713137c10 */ /* 0x000fd2000a7fe4ff */
[----:B------:R-:W-:Y:S05]  /*3640*/  @!P1 BRA `(.L_x_41) ;  /* 0x0000003400609947 */ /* 0x000fea0003800000 */
[----:B------:R-:W-:Y:S01]  /*3650*/  ULDC.64 UR6, c[0x0][0x5b8] ;  /* 0x00016e0000067ab9 */ /* 0x000fe20000000a00 */
[----:B------:R-:W-:Y:S01]  /*3660*/  ULDC.64 UR8, c[0x0][0x5a8] ;  /* 0x00016a0000087ab9 */ /* 0x000fe20000000a00 */
[----:B------:R-:W-:Y:S01]  /*3670*/  IMAD.WIDE.U32 R26, R4, UR6, R26 ;  /* 0x00000006041a7c25 */ /* 0x000fe2000f8e001a */
[----:B------:R-:W-:Y:S01]  /*3680*/  BSSY B1, `(.L_x_42) ;  /* 0x0000010000017945 */ /* 0x000fe20003800000 */
[----:B------:R-:W-:Y:S02]  /*3690*/  PRMT R28, RZ, 0x7610, R28 ;  /* 0x00007610ff1c7816 */ /* 0x000fe4000000001c */
[----:B------:R-:W-:Y:S01]  /*36a0*/  IMAD R5, R32, UR6, RZ ;  /* 0x0000000620057c24 */ /* 0x000fe2000f8e02ff */
[----:B------:R-:W-:-:S03]  /*36b0*/  IADD3 R26, P1, R33, R26, RZ ;  /* 0x0000001a211a7210 */ /* 0x000fc60007f3e0ff */
[----:B------:R-:W-:Y:S01]  /*36c0*/  IMAD R5, R4, UR7, R5 ;  /* 0x0000000704057c24 */ /* 0x000fe2000f8e0205 */
[----:B------:R-:W-:Y:S02]  /*36d0*/  ULDC.64 UR6, c[0x0][0x5b0] ;  /* 0x00016c0000067ab9 */ /* 0x000fe40000000a00 */
[----:B------:R-:W-:Y:S02]  /*36e0*/  IMAD R29, R25, UR6, RZ ;  /* 0x00000006191d7c24 */ /* 0x000fe4000f8e02ff */
[----:B------:R-:W-:Y:S02]  /*36f0*/  IADD3.X R27, R30, R27, R5, P1, !PT ;  /* 0x0000001b1e1b7210 */ /* 0x000fe40000ffe405 */
[----:B------:R-:W-:Y:S01]  /*3700*/  ISETP.GE.AND P1, PT, R31, 0x1, PT ;  /* 0x000000011f00780c */ /* 0x000fe20003f26270 */
[C---:B------:R-:W-:Y:S02]  /*3710*/  IMAD R29, R24.reuse, UR7, R29 ;  /* 0x00000007181d7c24 */ /* 0x040fe4000f8e021d */
[----:B------:R-:W-:Y:S01]  /*3720*/  IMAD.WIDE.U32 R4, R24, UR6, R26 ;  /* 0x0000000618047c25 */ /* 0x000fe2000f8e001a */
[----:B------:R-:W-:-:S02]  /*3730*/  ISETP.LT.OR P5, PT, R6, 0x1, !P1 ;  /* 0x000000010600780c */ /* 0x000fc40004fa1670 */
[----:B------:R-:W-:-:S04]  /*3740*/  IADD3 R4, P2, R4, UR8, RZ ;  /* 0x0000000804047c10 */ /* 0x000fc8000ff5e0ff */
[----:B------:R-:W-:-:S07]  /*3750*/  IADD3.X R5, R5, UR9, R29, P2, !PT ;  /* 0x0000000905057c10 */ /* 0x000fce00097fe41d */
[----:B------:R-:W-:Y:S05]  /*3760*/  @P5 BRA `(.L_x_43) ;  /* 0x0000000000045947 */ /* 0x000fea0003800000 */
[----:B------:R0:W5:Y:S02]  /*3770*/  LDG.E.U8 R28, desc[UR18][R4.64] ;  /* 0x00000012041c7981 */ /* 0x000164000c1e1100 */
.L_x_43:
[----:B------:R-:W-:Y:S05]  /*3780*/  BSYNC B1 ;  /* 0x0000000000017941 */ /* 0x000fea0003800000 */
.L_x_42:
[----:B-----5:R-:W-:Y:S01]  /*3790*/  LOP3.LUT R28, R28, 0xff, RZ, 0xc0, !PT ;  /* 0x000000ff1c1c7812 */ /* 0x020fe200078ec0ff */
[----:B------:R-:W-:Y:S01]  /*37a0*/  BSSY B1, `(.L_x_44) ;  /* 0x000000b000017945 */ /* 0x000fe20003800000 */
[----:B------:R-:W-:Y:S02]  /*37b0*/  ISETP.LT.OR P4, PT, R6, 0x2, !P1 ;  /* 0x000000020600780c */ /* 0x000fe40004f81670 */
[----:B------:R-:W-:-:S05]  /*37c0*/  F2FP.F16.E5M2.UNPACK_B R28, R28 ;  /* 0x0000001cff1c723e */ /* 0x000fca00020004ff */
[----:B------:R-:W-:-:S05]  /*37d0*/  HADD2.F32 R28, -RZ, R28.H0_H0 ;  /* 0x2000001cff1c7230 */ /* 0x000fca0000004100 */
[----:B------:R-:W-:-:S04]  /*37e0*/  FMUL R28, R28, R15 ;  /* 0x0000000f1c1c7220 */ /* 0x000fc80000400000 */
[----:B------:R-:W-:-:S05]  /*37f0*/  FFMA R28, R147, R11, R28 ;  /* 0x0000000b931c7223 */ /* 0x000fca000000001c */
[----:B------:R-:W-:Y:S02]  /*3800*/  F2FP.SATFINITE.E5M2.F32.PACK_AB_MERGE_C R29, RZ, R28, RZ ;  /* 0x0000001cff1d723e */ /* 0x000fe400048060ff */
[----:B------:R-:W-:-:S03]  /*3810*/  PRMT R28, RZ, 0x7610, R28 ;  /* 0x00007610ff1c7816 */ /* 0x000fc6000000001c */
[----:B------:R1:W-:Y:S01]  /*3820*/  @!P5 STG.E.U8 desc[UR18][R20.64], R29 ;  /* 0x0000001d1400d986 */ /* 0x0003e2000c101112 */
[----:B------:R-:W-:Y:S05]  /*3830*/  @P4 BRA `(.L_x_45) ;  /* 0x0000000000044947 */ /* 0x000fea0003800000 */
[----:B------:R2:W5:Y:S02]  /*3840*/  LDG.E.U8 R28, desc[UR18][R4.64+0x1] ;  /* 0x00000112041c7981 */ /* 0x000564000c1e1100 */
.L_x_45:
[----:B------:R-:W-:Y:S05]  /*3850*/  BSYNC B1 ;  /* 0x0000000000017941 */ /* 0x000fea0003800000 */
.L_x_44:
[----:B-----5:R-:W-:Y:S01]  /*3860*/  LOP3.LUT R28, R28, 0xff, RZ, 0xc0, !PT ;  /* 0x000000ff1c1c7812 */ /* 0x020fe200078ec0ff */
[----:B------:R-:W-:Y:S01]  /*3870*/  BSSY B1, `(.L_x_46) ;  /* 0x0000013000017945 */ /* 0x000fe20003800000 */
[----:B-1----:R-:W-:Y:S02]  /*3880*/  IADD3 R29, P2, R24, 0x8, RZ ;  /* 0x00000008181d7810 */ /* 0x002fe40007f5e0ff */
[----:B------:R-:W-:-:S03]  /*3890*/  F2FP.F16.E5M2.UNPACK_B R28, R28 ;  /* 0x0000001cff1c723e */ /* 0x000fc600020004ff */
[----:B------:R-:W-:Y:S01]  /*38a0*/  IMAD.X R24, RZ, RZ, R25, P2 ;  /* 0x000000ffff187224 */ /* 0x000fe200010e0619 */
[----:B------:R-:W-:Y:S01]  /*38b0*/  ISETP.GE.AND P2, PT, R31, 0x9, PT ;  /* 0x000000091f00780c */ /* 0x000fe20003f46270 */
[----:B------:R-:W-:Y:S02]  /*38c0*/  HADD2.F32 R28, -RZ, R28.H0_H0 ;  /* 0x2000001cff1c7230 */ /* 0x000fe40000004100 */
[----:B------:R-:W-:Y:S01]  /*38d0*/  IMAD R24, R24, UR6, RZ ;  /* 0x0000000618187c24 */ /* 0x000fe2000f8e02ff */
[----:B------:R-:W-:Y:S01]  /*38e0*/  ISETP.LT.OR P5, PT, R6, 0x1, !P2 ;  /* 0x000000010600780c */ /* 0x000fe200057a1670 */
[----:B------:R-:W-:-:S04]  /*38f0*/  IMAD.WIDE.U32 R26, R29, UR6, R26 ;  /* 0x000000061d1a7c25 */ /* 0x000fc8000f8e001a */
[----:B------:R-:W-:Y:S01]  /*3900*/  FMUL R25, R28, R15 ;  /* 0x0000000f1c197220 */ /* 0x000fe20000400000 */
[----:B------:R-:W-:-:S03]  /*3910*/  IMAD R29, R29, UR7, R24 ;  /* 0x000000071d1d7c24 */ /* 0x000fc6000f8e0218 */
[----:B------:R-:W-:Y:S01]  /*3920*/  FFMA R25, R148, R11, R25 ;  /* 0x0000000b94197223 */ /* 0x000fe20000000019 */
[----:B------:R-:W-:Y:S02]  /*3930*/  IADD3 R24, P6, R26, UR8, RZ ;  /* 0x000000081a187c10 */ /* 0x000fe4000ffde0ff */
[----:B------:R-:W-:Y:S02]  /*3940*/  PRMT R26, RZ, 0x7610, R26 ;  /* 0x00007610ff1a7816 */ /* 0x000fe4000000001a */
[----:B------:R-:W-:Y:S02]  /*3950*/  F2FP.SATFINITE.E5M2.F32.PACK_AB_MERGE_C R31, RZ, R25, RZ ;  /* 0x00000019ff1f723e */ /* 0x000fe400048060ff */
[----:B------:R-:W-:-:S03]  /*3960*/  IADD3.X R25, R27, UR9, R29, P6, !PT ;  /* 0x000000091b197c10 */ /* 0x000fc6000b7fe41d */
[----:B------:R1:W-:Y:S01]  /*3970*/  @!P4 STG.E.U8 desc[UR18][R20.64+0x1], R31 ;  /* 0x0000011f1400c986 */ /* 0x0003e2000c101112 */
[----:B------:R-:W-:Y:S05]  /*3980*/  @P5 BRA `(.L_x_47) ;  /* 0x0000000000045947 */ /* 0x000fea0003800000 */
[----:B------:R3:W5:Y:S02]  /*3990*/  LDG.E.U8 R26, desc[UR18][R24.64] ;  /* 0x00000012181a7981 */ /* 0x000764000c1e1100 */
.L_x_47:
[----:B------:R-:W-:Y:S05]  /*39a0*/  BSYNC B1 ;  /* 0x0000000000017941 */ /* 0x000fea0003800000 */
.L_x_46:
        /* <DEDUP_REMOVED lines=12> */
.L_x_49:
[----:B------:R-:W-:Y:S05]  /*3a70*/  BSYNC B1 ;  /* 0x0000000000017941 */ /* 0x000fea0003800000 */
.L_x_48:
[----:B-----5:R-:W-:Y:S01]  /*3a80*/  LOP3.LUT R26, R26, 0xff, RZ, 0xc0, !PT ;  /* 0x000000ff1a1a7812 */ /* 0x020fe200078ec0ff */
[----:B------:R-:W-:Y:S01]  /*3a90*/  BSSY B1, `(.L_x_50) ;  /* 0x000000b000017945 */ /* 0x000fe20003800000 */
[----:B------:R-:W-:Y:S02]  /*3aa0*/  ISETP.LT.OR P5, PT, R6, 0x9, !P1 ;  /* 0x000000090600780c */ /* 0x000fe40004fa1670 */
[----:B------:R-:W-:-:S05]  /*3ab0*/  F2FP.F16.E5M2.UNPACK_B R26, R26 ;  /* 0x0000001aff1a723e */ /* 0x000fca00020004ff */
[----:B------:R-:W-:-:S05]  /*3ac0*/  HADD2.F32 R26, -RZ, R26.H0_H0 ;  /* 0x2000001aff1a7230 */ /* 0x000fca0000004100 */
[----:B----4-:R-:W-:Y:S01]  /*3ad0*/  FMUL R27, R26, R15 ;  /* 0x0000000f1a1b7220 */ /* 0x010fe20000400000 */
[----:B------:R-:W-:-:S03]  /*3ae0*/  PRMT R26, RZ, 0x7610, R26 ;  /* 0x00007610ff1a7816 */ /* 0x000fc6000000001a */
[----:B------:R-:W-:-:S05]  /*3af0*/  FFMA R27, R146, R11, R27 ;  /* 0x0000000b921b7223 */ /* 0x000fca000000001b */
[----:B------:R-:W-:-:S05]  /*3b00*/  F2FP.SATFINITE.E5M2.F32.PACK_AB_MERGE_C R27, RZ, R27, RZ ;  /* 0x0000001bff1b723e */ /* 0x000fca00048060ff */
[----:B------:R4:W-:Y:S01]  /*3b10*/  @!P4 STG.E.U8 desc[UR18][R18.64+0x1], R27 ;  /* 0x0000011b1200c986 */ /* 0x0009e2000c101112 */
[----:B------:R-:W-:Y:S05]  /*3b20*/  @P5 BRA `(.L_x_51) ;  /* 0x0000000000045947 */ /* 0x000fea0003800000 */
[----:B------:R0:W5:Y:S02]  /*3b30*/  LDG.E.U8 R26, desc[UR18][R4.64+0x8] ;  /* 0x00000812041a7981 */ /* 0x000164000c1e1100 */
.L_x_51:
[----:B------:R-:W-:Y:S05]  /*3b40*/  BSYNC B1 ;  /* 0x0000000000017941 */ /* 0x000fea0003800000 */
.L_x_50:
[----:B-----5:R-:W-:Y:S01]  /*3b50*/  LOP3.LUT R26, R26, 0xff, RZ, 0xc0, !PT ;  /* 0x000000ff1a1a7812 */ /* 0x020fe200078ec0ff */
[----:B------:R-:W-:Y:S01]  /*3b60*/  BSSY B1, `(.L_x_52) ;  /* 0x000000b000017945 */ /* 0x000fe20003800000 */
[----:B------:R-:W-:Y:S02]  /*3b70*/  ISETP.LT.OR P4, PT, R6, 0xa, !P1 ;  /* 0x0000000a0600780c */ /* 0x000fe40004f81670 */
[----:B------:R-:W-:-:S05]  /*3b80*/  F2FP.F16.E5M2.UNPACK_B R26, R26 ;  /* 0x0000001aff1a723e */ /* 0x000fca00020004ff */
[----:B------:R-:W-:-:S05]  /*3b90*/  HADD2.F32 R26, -RZ, R26.H0_H0 ;  /* 0x2000001aff1a7230 */ /* 0x000fca0000004100 */
[----:B------:R-:W-:-:S04]  /*3ba0*/  FMUL R26, R26, R15 ;  /* 0x0000000f1a1a7220 */ /* 0x000fc80000400000 */
[----:B------:R-:W-:-:S05]  /*3bb0*/  FFMA R26, R143, R11, R26 ;  /* 0x0000000b8f1a7223 */ /* 0x000fca000000001a */
[----:B----4-:R-:W-:Y:S02]  /*3bc0*/  F2FP.SATFINITE.E5M2.F32.PACK_AB_MERGE_C R27, RZ, R26, RZ ;  /* 0x0000001aff1b723e */ /* 0x010fe400048060ff */
[----:B------:R-:W-:-:S03]  /*3bd0*/  PRMT R26, RZ, 0x7610, R26 ;  /* 0x00007610ff1a7816 */ /* 0x000fc6000000001a */
[----:B------:R4:W-:Y:S01]  /*3be0*/  @!P5 STG.E.U8 desc[UR18][R20.64+0x8], R27 ;  /* 0x0000081b1400d986 */ /* 0x0009e2000c101112 */
[----:B------:R-:W-:Y:S05]  /*3bf0*/  @P4 BRA `(.L_x_53) ;  /* 0x0000000000044947 */ /* 0x000fea0003800000 */
[----:B------:R0:W5:Y:S02]  /*3c00*/  LDG.E.U8 R26, desc[UR18][R4.64+0x9] ;  /* 0x00000912041a7981 */ /* 0x000164000c1e1100 */
.L_x_53:
[----:B------:R-:W-:Y:S05]  /*3c10*/  BSYNC B1 ;  /* 0x0000000000017941 */ /* 0x000fea0003800000 */
.L_x_52:
        /* <DEDUP_REMOVED lines=12> */
.L_x_55:
[----:B------:R-:W-:Y:S05]  /*3ce0*/  BSYNC B1 ;  /* 0x0000000000017941 */ /* 0x000fea0003800000 */
.L_x_54:
        /* <DEDUP_REMOVED lines=12> */
.L_x_57:
[----:B------:R-:W-:Y:S05]  /*3db0*/  BSYNC B1 ;  /* 0x0000000000017941 */ /* 0x000fea0003800000 */
.L_x_56:
        /* <DEDUP_REMOVED lines=12> */
.L_x_59:
[----:B------:R-:W-:Y:S05]  /*3e80*/  BSYNC B1 ;  /* 0x0000000000017941 */ /* 0x000fea0003800000 */
.L_x_58:
        /* <DEDUP_REMOVED lines=12> */
.L_x_61:
[----:B------:R-:W-:Y:S05]  /*3f50*/  BSYNC B1 ;  /* 0x0000000000017941 */ /* 0x000fea0003800000 */
.L_x_60:
        /* <DEDUP_REMOVED lines=12> */
.L_x_63:
[----:B------:R-:W-:Y:S05]  /*4020*/  BSYNC B1 ;  /* 0x0000000000017941 */ /* 0x000fea0003800000 */
.L_x_62:
        /* <DEDUP_REMOVED lines=12> */
.L_x_65:
[----:B------:R-:W-:Y:S05]  /*40f0*/  BSYNC B1 ;  /* 0x0000000000017941 */ /* 0x000fea0003800000 */
.L_x_64:
        /* <DEDUP_REMOVED lines=12> */
.L_x_67:
[----:B------:R-:W-:Y:S05]  /*41c0*/  BSYNC B1 ;  /* 0x0000000000017941 */ /* 0x000fea0003800000 */
.L_x_66:
        /* <DEDUP_REMOVED lines=12> */
.L_x_69:
[----:B------:R-:W-:Y:S05]  /*4290*/  BSYNC B1 ;  /* 0x0000000000017941 */ /* 0x000fea0003800000 */
.L_x_68:
        /* <DEDUP_REMOVED lines=12> */
.L_x_71:
[----:B------:R-:W-:Y:S05]  /*4360*/  BSYNC B1 ;  /* 0x0000000000017941 */ /* 0x000fea0003800000 */
.L_x_70:
        /* <DEDUP_REMOVED lines=12> */
.L_x_73:
[----:B------:R-:W-:Y:S05]  /*4430*/  BSYNC B1 ;  /* 0x0000000000017941 */ /* 0x000fea0003800000 */
.L_x_72:
        /* <DEDUP_REMOVED lines=12> */
.L_x_75:
[----:B------:R-:W-:Y:S05]  /*4500*/  BSYNC B1 ;  /* 0x0000000000017941 */ /* 0x000fea0003800000 */
.L_x_74:
        /* <DEDUP_REMOVED lines=12> */
.L_x_77:
[----:B------:R-:W-:Y:S05]  /*45d0*/  BSYNC B1 ;  /* 0x0000000000017941 */ /* 0x000fea0003800000 */
.L_x_76:
        /* <DEDUP_REMOVED lines=12> */
.L_x_79:
[----:B------:R-:W-:Y:S05]  /*46a0*/  BSYNC B1 ;  /* 0x0000000000017941 */ /* 0x000fea0003800000 */
.L_x_78:
        /* <DEDUP_REMOVED lines=12> */
.L_x_81:
[----:B------:R-:W-:Y:S05]  /*4770*/  BSYNC B1 ;  /* 0x0000000000017941 */ /* 0x000fea0003800000 */
.L_x_80:
        /* <DEDUP_REMOVED lines=12> */
.L_x_83:
[----:B------:R-:W-:Y:S05]  /*4840*/  BSYNC B1 ;  /* 0x0000000000017941 */ /* 0x000fea0003800000 */
.L_x_82:
        /* <DEDUP_REMOVED lines=12> */
.L_x_85:
[----:B------:R-:W-:Y:S05]  /*4910*/  BSYNC B1 ;  /* 0x0000000000017941 */ /* 0x000fea0003800000 */
.L_x_84:
        /* <DEDUP_REMOVED lines=12> */
.L_x_87:
[----:B------:R-:W-:Y:S05]  /*49e0*/  BSYNC B1 ;  /* 0x0000000000017941 */ /* 0x000fea0003800000 */
.L_x_86:
        /* <DEDUP_REMOVED lines=12> */
.L_x_89:
[----:B------:R-:W-:Y:S05]  /*4ab0*/  BSYNC B1 ;  /* 0x0000000000017941 */ /* 0x000fea0003800000 */
.L_x_88:
        /* <DEDUP_REMOVED lines=12> */
.L_x_91:
[----:B------:R-:W-:Y:S05]  /*4b80*/  BSYNC B1 ;  /* 0x0000000000017941 */ /* 0x000fea0003800000 */
.L_x_90:
        /* <DEDUP_REMOVED lines=12> */
.L_x_93:
[----:B------:R-:W-:Y:S05]  /*4c50*/  BSYNC B1 ;  /* 0x0000000000017941 */ /* 0x000fea0003800000 */
.L_x_92:
        /* <DEDUP_REMOVED lines=12> */
.L_x_95:
[----:B------:R-:W-:Y:S05]  /*4d20*/  BSYNC B1 ;  /* 0x0000000000017941 */ /* 0x000fea0003800000 */
.L_x_94:
        /* <DEDUP_REMOVED lines=12> */
.L_x_97:
[----:B------:R-:W-:Y:S05]  /*4df0*/  BSYNC B1 ;  /* 0x0000000000017941 */ /* 0x000fea0003800000 */
.L_x_96:
        /* <DEDUP_REMOVED lines=12> */
.L_x_99:
[----:B------:R-:W-:Y:S05]  /*4ec0*/  BSYNC B1 ;  /* 0x0000000000017941 */ /* 0x000fea0003800000 */
.L_x_98:
        /* <DEDUP_REMOVED lines=12> */
.L_x_101:
[----:B------:R-:W-:Y:S05]  /*4f90*/  BSYNC B1 ;  /* 0x0000000000017941 */ /* 0x000fea0003800000 */
.L_x_100:
        /* <DEDUP_REMOVED lines=12> */
.L_x_103:
[----:B------:R-:W-:Y:S05]  /*5060*/  BSYNC B1 ;  /* 0x0000000000017941 */ /* 0x000fea0003800000 */
.L_x_102:
        /* <DEDUP_REMOVED lines=12> */
.L_x_105:
[----:B------:R-:W-:Y:S05]  /*5130*/  BSYNC B1 ;  /* 0x0000000000017941 */ /* 0x000fea0003800000 */
.L_x_104:
        /* <DEDUP_REMOVED lines=12> */
.L_x_107:
[----:B------:R-:W-:Y:S05]  /*5200*/  BSYNC B1 ;  /* 0x0000000000017941 */ /* 0x000fea0003800000 */
.L_x_106:
        /* <DEDUP_REMOVED lines=12> */
.L_x_109:
[----:B------:R-:W-:Y:S05]  /*52d0*/  BSYNC B1 ;  /* 0x0000000000017941 */ /* 0x000fea0003800000 */
.L_x_108:
        /* <DEDUP_REMOVED lines=12> */
.L_x_111:
[----:B------:R-:W-:Y:S05]  /*53a0*/  BSYNC B1 ;  /* 0x0000000000017941 */ /* 0x000fea0003800000 */
.L_x_110:
        /* <DEDUP_REMOVED lines=12> */
.L_x_113:
[----:B------:R-:W-:Y:S05]  /*5470*/  BSYNC B1 ;  /* 0x0000000000017941 */ /* 0x000fea0003800000 */
.L_x_112:
        /* <DEDUP_REMOVED lines=12> */
.L_x_115:
[----:B------:R-:W-:Y:S05]  /*5540*/  BSYNC B1 ;  /* 0x0000000000017941 */ /* 0x000fea0003800000 */
.L_x_114:
        /* <DEDUP_REMOVED lines=12> */
.L_x_117:
[----:B------:R-:W-:Y:S05]  /*5610*/  BSYNC B1 ;  /* 0x0000000000017941 */ /* 0x000fea0003800000 */
.L_x_116:
        /* <DEDUP_REMOVED lines=12> */
.L_x_119:
[----:B------:R-:W-:Y:S05]  /*56e0*/  BSYNC B1 ;  /* 0x0000000000017941 */ /* 0x000fea0003800000 */
.L_x_118:
        /* <DEDUP_REMOVED lines=12> */
.L_x_121:
[----:B------:R-:W-:Y:S05]  /*57b0*/  BSYNC B1 ;  /* 0x0000000000017941 */ /* 0x000fea0003800000 */
.L_x_120:
        /* <DEDUP_REMOVED lines=12> */
.L_x_123:
[----:B------:R-:W-:Y:S05]  /*5880*/  BSYNC B1 ;  /* 0x0000000000017941 */ /* 0x000fea0003800000 */
.L_x_122:
        /* <DEDUP_REMOVED lines=12> */
.L_x_125:
[----:B------:R-:W-:Y:S05]  /*5950*/  BSYNC B1 ;  /* 0x0000000000017941 */ /* 0x000fea0003800000 */
.L_x_124:
        /* <DEDUP_REMOVED lines=12> */
.L_x_127:
[----:B------:R-:W-:Y:S05]  /*5a20*/  BSYNC B1 ;  /* 0x0000000000017941 */ /* 0x000fea0003800000 */
.L_x_126:
        /* <DEDUP_REMOVED lines=12> */
.L_x_129:
[----:B------:R-:W-:Y:S05]  /*5af0*/  BSYNC B1 ;  /* 0x0000000000017941 */ /* 0x000fea0003800000 */
.L_x_128:
        /* <DEDUP_REMOVED lines=12> */
.L_x_131:
[----:B------:R-:W-:Y:S05]  /*5bc0*/  BSYNC B1 ;  /* 0x0000000000017941 */ /* 0x000fea0003800000 */
.L_x_130:
        /* <DEDUP_REMOVED lines=12> */
.L_x_133:
[----:B------:R-:W-:Y:S05]  /*5c90*/  BSYNC B1 ;  /* 0x0000000000017941 */ /* 0x000fea0003800000 */
.L_x_132:
        /* <DEDUP_REMOVED lines=12> */
.L_x_135:
[----:B------:R-:W-:Y:S05]  /*5d60*/  BSYNC B1 ;  /* 0x0000000000017941 */ /* 0x000fea0003800000 */
.L_x_134:
        /* <DEDUP_REMOVED lines=12> */
.L_x_137:
[----:B------:R-:W-:Y:S05]  /*5e30*/  BSYNC B1 ;  /* 0x0000000000017941 */ /* 0x000fea0003800000 */
.L_x_136:
        /* <DEDUP_REMOVED lines=12> */
.L_x_139:
[----:B------:R-:W-:Y:S05]  /*5f00*/  BSYNC B1 ;  /* 0x0000000000017941 */ /* 0x000fea0003800000 */
.L_x_138:
        /* <DEDUP_REMOVED lines=12> */
.L_x_141:
[----:B------:R-:W-:Y:S05]  /*5fd0*/  BSYNC B1 ;  /* 0x0000000000017941 */ /* 0x000fea0003800000 */
.L_x_140:
        /* <DEDUP_REMOVED lines=12> */
.L_x_143:
[----:B------:R-:W-:Y:S05]  /*60a0*/  BSYNC B1 ;  /* 0x0000000000017941 */ /* 0x000fea0003800000 */
.L_x_142:
        /* <DEDUP_REMOVED lines=12> */
.L_x_145:
[----:B------:R-:W-:Y:S05]  /*6170*/  BSYNC B1 ;  /* 0x0000000000017941 */ /* 0x000fea0003800000 */
.L_x_144:
        /* <DEDUP_REMOVED lines=12> */
.L_x_147:
[----:B------:R-:W-:Y:S05]  /*6240*/  BSYNC B1 ;  /* 0x0000000000017941 */ /* 0x000fea0003800000 */
.L_x_146:
        /* <DEDUP_REMOVED lines=12> */
.L_x_149:
[----:B------:R-:W-:Y:S05]  /*6310*/  BSYNC B1 ;  /* 0x0000000000017941 */ /* 0x000fea0003800000 */
.L_x_148:
        /* <DEDUP_REMOVED lines=12> */
.L_x_151:
[----:B------:R-:W-:Y:S05]  /*63e0*/  BSYNC B1 ;  /* 0x0000000000017941 */ /* 0x000fea0003800000 */
.L_x_150:
        /* <DEDUP_REMOVED lines=12> */
.L_x_153:
[----:B------:R-:W-:Y:S05]  /*64b0*/  BSYNC B1 ;  /* 0x0000000000017941 */ /* 0x000fea0003800000 */
.L_x_152:
        /* <DEDUP_REMOVED lines=12> */
.L_x_155:
[----:B------:R-:W-:Y:S05]  /*6580*/  BSYNC B1 ;  /* 0x0000000000017941 */ /* 0x000fea0003800000 */
.L_x_154:
        /* <DEDUP_REMOVED lines=12> */
.L_x_157:
[----:B------:R-:W-:Y:S05]  /*6650*/  BSYNC B1 ;  /* 0x0000000000017941 */ /* 0x000fea0003800000 */
.L_x_156:
        /* <DEDUP_REMOVED lines=12> */
.L_x_159:
[----:B------:R-:W-:Y:S05]  /*6720*/  BSYNC B1 ;  /* 0x0000000000017941 */ /* 0x000fea0003800000 */
.L_x_158:
        /* <DEDUP_REMOVED lines=12> */
.L_x_161:
[----:B------:R-:W-:Y:S05]  /*67f0*/  BSYNC B1 ;  /* 0x0000000000017941 */ /* 0x000fea0003800000 */
.L_x_160:
        /* <DEDUP_REMOVED lines=12> */
.L_x_163:
[----:B------:R-:W-:Y:S05]  /*68c0*/  BSYNC B1 ;  /* 0x0000000000017941 */ /* 0x000fea0003800000 */
.L_x_162:
[----:B-----5:R-:W-:Y:S01]  /*68d0*/  LOP3.LUT R26, R26, 0xff, RZ, 0xc0, !PT ;  /* 0x000000ff1a1a7812 */ /* 0x020fe200078ec0ff */
[----:B------:R-:W-:Y:S01]  /*68e0*/  BSSY B1, `(.L_x_164) ;  /* 0x000000b000017945 */ /* 0x000fe20003800000 */
[----:B------:R-:W-:Y:S02]  /*68f0*/  ISETP.LT.OR P1, PT, R6, 0x7a, !P1 ;  /* 0x0000007a0600780c */ /* 0x000fe40004f21670 */
[----:B------:R-:W-:-:S05]  /*6900*/  F2FP.F16.E5M2.UNPACK_B R26, R26 ;  /* 0x0000001aff1a723e */ /* 0x000fca00020004ff */
[----:B------:R-:W-:-:S05]  /*6910*/  HADD2.F32 R26, -RZ, R26.H0_H0 ;  /* 0x2000001aff1a7230 */ /* 0x000fca0000004100 */
[----:B------:R-:W-:-:S04]  /*6920*/  FMUL R26, R26, R15 ;  /* 0x0000000f1a1a7220 */ /* 0x000fc80000400000 */
[----:B------:R-:W-:Y:S01]  /*6930*/  FFMA R26, R17, R11, R26 ;  /* 0x0000000b111a7223 */ /* 0x000fe2000000001a */
[----:B------:R-:W-:-:S04]  /*6940*/  PRMT R17, RZ, 0x7610, R17 ;  /* 0x00007610ff117816 */ /* 0x000fc80000000011 */
[----:B----4-:R-:W-:-:S05]  /*6950*/  F2FP.SATFINITE.E5M2.F32.PACK_AB_MERGE_C R27, RZ, R26, RZ ;  /* 0x0000001aff1b723e */ /* 0x010fca00048060ff */
[----:B------:R4:W-:Y:S01]  /*6960*/  @!P5 STG.E.U8 desc[UR18][R20.64+0x78], R27 ;  /* 0x0000781b1400d986 */ /* 0x0009e2000c101112 */
[----:B------:R-:W-:Y:S05]  /*6970*/  @P1 BRA `(.L_x_165) ;  /* 0x0000000000041947 */ /* 0x000fea0003800000 */
[----:B------:R0:W5:Y:S02]  /*6980*/  LDG.E.U8 R17, desc[UR18][R4.64+0x79] ;  /* 0x0000791204117981 */ /* 0x000164000c1e1100 */
.L_x_165:
[----:B------:R-:W-:Y:S05]  /*6990*/  BSYNC B1 ;  /* 0x0000000000017941 */ /* 0x000fea0003800000 */
.L_x_164:
[----:B-----5:R-:W-:Y:S01]  /*69a0*/  LOP3.LUT R17, R17, 0xff, RZ, 0xc0, !PT ;  /* 0x000000ff11117812 */ /* 0x020fe200078ec0ff */
[----:B------:R-:W-:Y:S01]  /*69b0*/  BSSY B1, `(.L_x_166) ;  /* 0x000000b000017945 */ /* 0x000fe20003800000 */
[----:B------:R-:W-:Y:S02]  /*69c0*/  ISETP.LT.OR P4, PT, R6, 0x79, !P2 ;  /* 0x000000790600780c */ /* 0x000fe40005781670 */
[----:B------:R-:W-:-:S05]  /*69d0*/  F2FP.F16.E5M2.UNPACK_B R17, R17 ;  /* 0x00000011ff11723e */ /* 0x000fca00020004ff */
[----:B0-2---:R-:W-:-:S05]  /*69e0*/  HADD2.F32 R4, -RZ, R17.H0_H0 ;  /* 0x20000011ff047230 */ /* 0x005fca0000004100 */
[----:B------:R-:W-:Y:S01]  /*69f0*/  FMUL R5, R4, R15 ;  /* 0x0000000f04057220 */ /* 0x000fe20000400000 */
[----:B------:R-:W-:-:S03]  /*6a00*/  PRMT R4, RZ, 0x7610, R4 ;  /* 0x00007610ff047816 */ /* 0x000fc60000000004 */
[----:B------:R-:W-:-:S05]  /*6a10*/  FFMA R5, R22, R11, R5 ;  /* 0x0000000b16057223 */ /* 0x000fca0000000005 */
[----:B------:R-:W-:-:S05]  /*6a20*/  F2FP.SATFINITE.E5M2.F32.PACK_AB_MERGE_C R5, RZ, R5, RZ ;  /* 0x00000005ff05723e */ /* 0x000fca00048060ff */
[----:B------:R0:W-:Y:S01]  /*6a30*/  @!P1 STG.E.U8 desc[UR18][R20.64+0x79], R5 ;  /* 0x0000790514009986 */ /* 0x0001e2000c101112 */
[----:B------:R-:W-:Y:S05]  /*6a40*/  @P4 BRA `(.L_x_167) ;  /* 0x0000000000044947 */ /* 0x000fea0003800000 */
[----:B------:R2:W5:Y:S02]  /*6a50*/  LDG.E.U8 R4, desc[UR18][R24.64+0x78] ;  /* 0x0000781218047981 */ /* 0x000564000c1e1100 */
.L_x_167:
[----:B------:R-:W-:Y:S05]  /*6a60*/  BSYNC B1 ;  /* 0x0000000000017941 */ /* 0x000fea0003800000 */
.L_x_166:
[----:B-----5:R-:W-:Y:S01]  /*6a70*/  LOP3.LUT R4, R4, 0xff, RZ, 0xc0, !PT ;  /* 0x000000ff04047812 */ /* 0x020fe200078ec0ff */
[----:B------:R-:W-:Y:S01]  /*6a80*/  BSSY B1, `(.L_x_168) ;  /* 0x000000b000017945 */ /* 0x000fe20003800000 */
[----:B------:R-:W-:Y:S02]  /*6a90*/  ISETP.LT.OR P2, PT, R6, 0x7a, !P2 ;  /* 0x0000007a0600780c */ /* 0x000fe40005741670 */
[----:B------:R-:W-:-:S05]  /*6aa0*/  F2FP.F16.E5M2.UNPACK_B R4, R4 ;  /* 0x00000004ff04723e */ /* 0x000fca00020004ff */
[----:B------:R-:W-:-:S05]  /*6ab0*/  HADD2.F32 R4, -RZ, R4.H0_H0 ;  /* 0x20000004ff047230 */ /* 0x000fca0000004100 */
[----:B------:R-:W-:-:S04]  /*6ac0*/  FMUL R4, R4, R15 ;  /* 0x0000000f04047220 */ /* 0x000fc80000400000 */
[----:B------:R-:W-:-:S05]  /*6ad0*/  FFMA R4, R23, R11, R4 ;  /* 0x0000000b17047223 */ /* 0x000fca0000000004 */
[----:B0-----:R-:W-:Y:S02]  /*6ae0*/  F2FP.SATFINITE.E5M2.F32.PACK_AB_MERGE_C R5, RZ, R4, RZ ;  /* 0x00000004ff05723e */ /* 0x001fe400048060ff */
[----:B------:R-:W-:-:S03]  /*6af0*/  PRMT R4, RZ, 0x7610, R4 ;  /* 0x00007610ff047816 */ /* 0x000fc60000000004 */
[----:B------:R0:W-:Y:S01]  /*6b00*/  @!P4 STG.E.U8 desc[UR18][R18.64+0x78], R5 ;  /* 0x000078051200c986 */ /* 0x0001e2000c101112 */
[----:B------:R-:W-:Y:S05]  /*6b10*/  @P2 BRA `(.L_x_169) ;  /* 0x0000000000042947 */ /* 0x000fea0003800000 */
[----:B------:R0:W5:Y:S02]  /*6b20*/  LDG.E.U8 R4, desc[UR18][R24.64+0x79] ;  /* 0x0000791218047981 */ /* 0x000164000c1e1100 */
.L_x_169:
[----:B------:R-:W-:Y:S05]  /*6b30*/  BSYNC B1 ;  /* 0x0000000000017941 */ /* 0x000fea0003800000 */
.L_x_168:
[----:B------:R-:W-:Y:S05]  /*6b40*/  @P2 BRA `(.L_x_170) ;  /* 0x0000001000282947 */ /* 0x000fea0003800000 */
[----:B-----5:R-:W-:-:S04]  /*6b50*/  LOP3.LUT R4, R4, 0xff, RZ, 0xc0, !PT ;  /* 0x000000ff04047812 */ /* 0x020fc800078ec0ff */
[----:B------:R-:W-:-:S05]  /*6b60*/  F2FP.F16.E5M2.UNPACK_B R4, R4 ;  /* 0x00000004ff04723e */ /* 0x000fca00020004ff */
[----:B------:R-:W-:-:S05]  /*6b70*/  HADD2.F32 R4, -RZ, R4.H0_H0 ;  /* 0x20000004ff047230 */ /* 0x000fca0000004100 */
[----:B0-----:R-:W-:-:S04]  /*6b80*/  FMUL R5, R4, R15 ;  /* 0x0000000f04057220 */ /* 0x001fc80000400000 */
[----:B------:R-:W-:-:S05]  /*6b90*/  FFMA R5, R88, R11, R5 ;  /* 0x0000000b58057223 */ /* 0x000fca0000000005 */
[----:B------:R-:W-:-:S05]  /*6ba0*/  F2FP.SATFINITE.E5M2.F32.PACK_AB_MERGE_C R5, RZ, R5, RZ ;  /* 0x00000005ff05723e */ /* 0x000fca00048060ff */
[----:B------:R0:W-:Y:S01]  /*6bb0*/  STG.E.U8 desc[UR18][R18.64+0x79], R5 ;  /* 0x0000790512007986 */ /* 0x0001e2000c101112 */
[----:B------:R-:W-:Y:S05]  /*6bc0*/  BRA `(.L_x_170) ;  /* 0x0000001000087947 */ /* 0x000fea0003800000 */
.L_x_41:
[----:B------:R-:W-:Y:S01]  /*6bd0*/  ISETP.GE.AND P2, PT, R31, 0x1, PT ;  /* 0x000000011f00780c */ /* 0x000fe20003f46270 */
[-C--:B------:R-:W-:Y:S01]  /*6be0*/  FMUL R147, R147, R11.reuse ;  /* 0x0000000b93937220 */ /* 0x080fe20000400000 */
[-C--:B------:R-:W-:Y:S01]  /*6bf0*/  FMUL R148, R148, R11.reuse ;  /* 0x0000000b94947220 */ /* 0x080fe20000400000 */
[----:B------:R-:W-:Y:S01]  /*6c00*/  ISETP.GE.AND P1, PT, R31, 0x9, PT ;  /* 0x000000091f00780c */ /* 0x000fe20003f26270 */
[-C--:B------:R-:W-:Y:S01]  /*6c10*/  FMUL R146, R146, R11.reuse ;  /* 0x0000000b92927220 */ /* 0x080fe20000400000 */
[C---:B------:R-:W-:Y:S01]  /*6c20*/  ISETP.LT.OR P5, PT, R6.reuse, 0x1, !P2 ;  /* 0x000000010600780c */ /* 0x040fe200057a1670 */
[-C--:B------:R-:W-:Y:S01]  /*6c30*/  FMUL R145, R145, R11.reuse ;  /* 0x0000000b91917220 */ /* 0x080fe20000400000 */
[----:B------:R-:W-:Y:S01]  /*6c40*/  ISETP.LT.OR P4, PT, R6, 0x2, !P2 ;  /* 0x000000020600780c */ /* 0x000fe20005781670 */
[----:B------:R-:W-:Y:S01]  /*6c50*/  FMUL R143, R143, R11 ;  /* 0x0000000b8f8f7220 */ /* 0x000fe20000400000 */
[----:B------:R-:W-:Y:S01]  /*6c60*/  F2FP.SATFINITE.E5M2.F32.PACK_AB_MERGE_C R147, RZ, R147, RZ ;  /* 0x00000093ff93723e */ /* 0x000fe200048060ff */
[-C--:B------:R-:W-:Y:S01]  /*6c70*/  FMUL R144, R144, R11.reuse ;  /* 0x0000000b90907220 */ /* 0x080fe20000400000 */
[----:B------:R-:W-:Y:S01]  /*6c80*/  F2FP.SATFINITE.E5M2.F32.PACK_AB_MERGE_C R5, RZ, R148, RZ ;  /* 0x00000094ff05723e */ /* 0x000fe200048060ff */
[-C--:B------:R-:W-:Y:S01]  /*6c90*/  FMUL R141, R141, R11.reuse ;  /* 0x0000000b8d8d7220 */ /* 0x080fe20000400000 */
[----:B------:R-:W-:Y:S01]  /*6ca0*/  ISETP.LT.OR P6, PT, R6, 0x9, !P2 ;  /* 0x000000090600780c */ /* 0x000fe200057c1670 */
[-C--:B------:R-:W-:Y:S01]  /*6cb0*/  FMUL R142, R142, R11.reuse ;  /* 0x0000000b8e8e7220 */ /* 0x080fe20000400000 */
[----:B------:R-:W-:Y:S01]  /*6cc0*/  F2FP.SATFINITE.E5M2.F32.PACK_AB_MERGE_C R25, RZ, R146, RZ ;  /* 0x00000092ff19723e */ /* 0x000fe200048060ff */
[----:B------:R-:W-:Y:S01]  /*6cd0*/  FMUL R140, R140, R11 ;  /* 0x0000000b8c8c7220 */ /* 0x000fe20000400000 */
[----:B------:R-:W-:Y:S01]  /*6ce0*/  F2FP.SATFINITE.E5M2.F32.PACK_AB_MERGE_C R145, RZ, R145, RZ ;  /* 0x00000091ff91723e */ /* 0x000fe200048060ff */
[----:B------:R-:W-:Y:S01]  /*6cf0*/  @!P5 STG.E.U8 desc[UR18][R20.64], R147 ;  /* 0x000000931400d986 */ /* 0x000fe2000c101112 */
[C---:B------:R-:W-:Y:S01]  /*6d00*/  ISETP.LT.OR P5, PT, R6.reuse, 0x2, !P1 ;  /* 0x000000020600780c */ /* 0x040fe20004fa1670 */
[----:B------:R-:W-:Y:S01]  /*6d10*/  FMUL R139, R139, R11 ;  /* 0x0000000b8b8b7220 */ /* 0x000fe20000400000 */
[----:B------:R-:W-:Y:S01]  /*6d20*/  F2FP.SATFINITE.E5M2.F32.PACK_AB_MERGE_C R143, RZ, R143, RZ ;  /* 0x0000008fff8f723e */ /* 0x000fe200048060ff */
[----:B------:R0:W-:Y:S01]  /*6d30*/  @!P4 STG.E.U8 desc[UR18][R20.64+0x1], R5 ;  /* 0x000001051400c986 */ /* 0x0001e2000c101112 */
[----:B------:R-:W-:Y:S01]  /*6d40*/  ISETP.LT.OR P4, PT, R6, 0x1, !P1 ;  /* 0x000000010600780c */ /* 0x000fe20004f81670 */
[----:B------:R-:W-:Y:S01]  /*6d50*/  FMUL R137, R137, R11 ;  /* 0x0000000b89897220 */ /* 0x000fe20000400000 */
[----:B------:R-:W-:Y:S01]  /*6d60*/  F2FP.SATFINITE.E5M2.F32.PACK_AB_MERGE_C R141, RZ, R141, RZ ;  /* 0x0000008dff8d723e */ /* 0x000fe200048060ff */
[-C--:B------:R-:W-:Y:S01]  /*6d70*/  FMUL R138, R138, R11.reuse ;  /* 0x0000000b8a8a7220 */ /* 0x080fe20000400000 */
[----:B------:R-:W-:Y:S01]  /*6d80*/  F2FP.SATFINITE.E5M2.F32.PACK_AB_MERGE_C R27, RZ, R142, RZ ;  /* 0x0000008eff1b723e */ /* 0x000fe200048060ff */
[----:B------:R-:W-:Y:S01]  /*6d90*/  FMUL R135, R135, R11 ;  /* 0x0000000b87877220 */ /* 0x000fe20000400000 */
[----:B------:R-:W-:Y:S01]  /*6da0*/  F2FP.SATFINITE.E5M2.F32.PACK_AB_MERGE_C R139, RZ, R139, RZ ;  /* 0x0000008bff8b723e */ /* 0x000fe200048060ff */
[----:B------:R-:W-:Y:S01]  /*6db0*/  FMUL R136, R136, R11 ;  /* 0x0000000b88887220 */ /* 0x000fe20000400000 */
[----:B------:R-:W-:Y:S01]  /*6dc0*/  F2FP.SATFINITE.E5M2.F32.PACK_AB_MERGE_C R137, RZ, R137, RZ ;  /* 0x00000089ff89723e */ /* 0x000fe200048060ff */
[----:B------:R1:W-:Y:S01]  /*6dd0*/  @!P5 STG.E.U8 desc[UR18][R18.64+0x1], R25 ;  /* 0x000001191200d986 */ /* 0x0003e2000c101112 */
[----:B------:R-:W-:Y:S01]  /*6de0*/  ISETP.LT.OR P5, PT, R6, 0xa, !P2 ;  /* 0x0000000a0600780c */ /* 0x000fe200057a1670 */
[-C--:B------:R-:W-:Y:S01]  /*6df0*/  FMUL R134, R134, R11.reuse ;  /* 0x0000000b86867220 */ /* 0x080fe20000400000 */
[----:B0-----:R-:W-:Y:S01]  /*6e00*/  F2FP.SATFINITE.E5M2.F32.PACK_AB_MERGE_C R5, RZ, R144, RZ ;  /* 0x00000090ff05723e */ /* 0x001fe200048060ff */
[----:B------:R-:W-:Y:S01]  /*6e10*/  @!P4 STG.E.U8 desc[UR18][R18.64], R145 ;  /* 0x000000911200c986 */ /* 0x000fe2000c101112 */
[C---:B------:R-:W-:Y:S01]  /*6e20*/  ISETP.LT.OR P4, PT, R6.reuse, 0x9, !P1 ;  /* 0x000000090600780c */ /* 0x040fe20004f81670 */
[----:B------:R-:W-:Y:S01]  /*6e30*/  FMUL R133, R133, R11 ;  /* 0x0000000b85857220 */ /* 0x000fe20000400000 */
[----:B------:R-:W-:Y:S01]  /*6e40*/  F2FP.SATFINITE.E5M2.F32.PACK_AB_MERGE_C R135, RZ, R135, RZ ;  /* 0x00000087ff87723e */ /* 0x000fe200048060ff */
[----:B------:R-:W-:Y:S01]  /*6e50*/  @!P6 STG.E.U8 desc[UR18][R20.64+0x8], R143 ;  /* 0x0000088f1400e986 */ /* 0x000fe2000c101112 */
[----:B------:R-:W-:Y:S01]  /*6e60*/  ISETP.LT.OR P6, PT, R6, 0xa, !P1 ;  /* 0x0000000a0600780c */ /* 0x000fe20004fc1670 */
[----:B------:R-:W-:Y:S01]  /*6e70*/  FMUL R131, R131, R11 ;  /* 0x0000000b83837220 */ /* 0x000fe20000400000 */
[----:B------:R-:W-:Y:S01]  /*6e80*/  F2FP.SATFINITE.E5M2.F32.PACK_AB_MERGE_C R133, RZ, R133, RZ ;  /* 0x00000085ff85723e */ /* 0x000fe200048060ff */
[-C--:B------:R-:W-:Y:S01]  /*6e90*/  FMUL R132, R132, R11.reuse ;  /* 0x0000000b84847220 */ /* 0x080fe20000400000 */
[----:B-1----:R-:W-:Y:S01]  /*6ea0*/  F2FP.SATFINITE.E5M2.F32.PACK_AB_MERGE_C R25, RZ, R140, RZ ;  /* 0x0000008cff19723e */ /* 0x002fe200048060ff */
[----:B------:R0:W-:Y:S01]  /*6eb0*/  @!P5 STG.E.U8 desc[UR18][R20.64+0x9], R5 ;  /* 0x000009051400d986 */ /* 0x0001e2000c101112 */
[C---:B------:R-:W-:Y:S01]  /*6ec0*/  ISETP.LT.OR P5, PT, R6.reuse, 0x12, !P2 ;  /* 0x000000120600780c */ /* 0x040fe200057a1670 */
[----:B------:R-:W-:Y:S01]  /*6ed0*/  FMUL R129, R129, R11 ;  /* 0x0000000b81817220 */ /* 0x000fe20000400000 */
[----:B------:R-:W-:Y:S01]  /*6ee0*/  F2FP.SATFINITE.E5M2.F32.PACK_AB_MERGE_C R131, RZ, R131, RZ ;  /* 0x00000083ff83723e */ /* 0x000fe200048060ff */
[----:B------:R-:W-:Y:S01]  /*6ef0*/  @!P4 STG.E.U8 desc[UR18][R18.64+0x8], R141 ;  /* 0x0000088d1200c986 */ /* 0x000fe2000c101112 */
[----:B------:R-:W-:Y:S01]  /*6f00*/  ISETP.LT.OR P4, PT, R6, 0x11, !P2 ;  /* 0x000000110600780c */ /* 0x000fe20005781670 */
[----:B------:R-:W-:Y:S01]  /*6f10*/  FMUL R130, R130, R11 ;  /* 0x0000000b82827220 */ /* 0x000fe20000400000 */
[----:B------:R-:W-:Y:S01]  /*6f20*/  F2FP.SATFINITE.E5M2.F32.PACK_AB_MERGE_C R129, RZ, R129, RZ ;  /* 0x00000081ff81723e */ /* 0x000fe200048060ff */
[----:B------:R1:W-:Y:S01]  /*6f30*/  @!P6 STG.E.U8 desc[UR18][R18.64+0x9], R27 ;  /* 0x0000091b1200e986 */ /* 0x0003e2000c101112 */
[----:B------:R-:W-:Y:S01]  /*6f40*/  ISETP.LT.OR P6, PT, R6, 0x11, !P1 ;  /* 0x000000110600780c */ /* 0x000fe20004fc1670 */
[-C--:B------:R-:W-:Y:S01]  /*6f50*/  FMUL R128, R128, R11.reuse ;  /* 0x0000000b80807220 */ /* 0x080fe20000400000 */
[-C--:B------:R-:W-:Y:S01]  /*6f60*/  FMUL R127, R127, R11.reuse ;  /* 0x0000000b7f7f7220 */ /* 0x080fe20000400000 */
[----:B0-----:R-:W-:Y:S01]  /*6f70*/  F2FP.SATFINITE.E5M2.F32.PACK_AB_MERGE_C R5, RZ, R138, RZ ;  /* 0x0000008aff05723e */ /* 0x001fe200048060ff */
[-C--:B------:R-:W-:Y:S01]  /*6f80*/  FMUL R125, R125, R11.reuse ;  /* 0x0000000b7d7d7220 */ /* 0x080fe20000400000 */
[----:B------:R0:W-:Y:S01]  /*6f90*/  @!P5 STG.E.U8 desc[UR18][R20.64+0x11], R25 ;  /* 0x000011191400d986 */ /* 0x0001e2000c101112 */
[----:B------:R-:W-:Y:S01]  /*6fa0*/  ISETP.LT.OR P5, PT, R6, 0x12, !P1 ;  /* 0x000000120600780c */ /* 0x000fe20004fa1670 */
[----:B------:R-:W-:Y:S01]  /*6fb0*/  FMUL R126, R126, R11 ;  /* 0x0000000b7e7e7220 */ /* 0x000fe20000400000 */
[----:B------:R-:W-:Y:S01]  /*6fc0*/  F2FP.SATFINITE.E5M2.F32.PACK_AB_MERGE_C R127, RZ, R127, RZ ;  /* 0x0000007fff7f723e */ /* 0x000fe200048060ff */
[----:B------:R-:W-:Y:S01]  /*6fd0*/  @!P4 STG.E.U8 desc[UR18][R20.64+0x10], R139 ;  /* 0x0000108b1400c986 */ /* 0x000fe2000c101112 */
[C---:B------:R-:W-:Y:S01]  /*6fe0*/  ISETP.LT.OR P4, PT, R6.reuse, 0x19, !P2 ;  /* 0x000000190600780c */ /* 0x040fe20005781670 */
[-C--:B------:R-:W-:Y:S01]  /*6ff0*/  FMUL R123, R123, R11.reuse ;  /* 0x0000000b7b7b7220 */ /* 0x080fe20000400000 */
[----:B-1----:R-:W-:Y:S01]  /*7000*/  F2FP.SATFINITE.E5M2.F32.PACK_AB_MERGE_C R27, RZ, R136, RZ ;  /* 0x00000088ff1b723e */ /* 0x002fe200048060ff */
[----:B------:R-:W-:Y:S01]  /*7010*/  @!P6 STG.E.U8 desc[UR18][R18.64+0x10], R137 ;  /* 0x000010891200e986 */ /* 0x000fe2000c101112 */
[----:B------:R-:W-:Y:S01]  /*7020*/  ISETP.LT.OR P6, PT, R6, 0x1a, !P2 ;  /* 0x0000001a0600780c */ /* 0x000fe200057c1670 */
[----:B------:R-:W-:Y:S01]  /*7030*/  FMUL R124, R124, R11 ;  /* 0x0000000b7c7c7220 */ /* 0x000fe20000400000 */
[----:B------:R-:W-:Y:S01]  /*7040*/  F2FP.SATFINITE.E5M2.F32.PACK_AB_MERGE_C R125, RZ, R125, RZ ;  /* 0x0000007dff7d723e */ /* 0x000fe200048060ff */
[-C--:B------:R-:W-:Y:S01]  /*7050*/  FMUL R122, R122, R11.reuse ;  /* 0x0000000b7a7a7220 */ /* 0x080fe20000400000 */
[----:B0-----:R-:W-:Y:S01]  /*7060*/  F2FP.SATFINITE.E5M2.F32.PACK_AB_MERGE_C R25, RZ, R134, RZ ;  /* 0x00000086ff19723e */ /* 0x001fe200048060ff */
[----:B------:R0:W-:Y:S01]  /*7070*/  @!P5 STG.E.U8 desc[UR18][R18.64+0x11], R5 ;  /* 0x000011051200d986 */ /* 0x0001e2000c101112 */
[C---:B------:R-:W-:Y:S01]  /*7080*/  ISETP.LT.OR P5, PT, R6.reuse, 0x1a, !P1 ;  /* 0x0000001a0600780c */ /* 0x040fe20004fa1670 */
        /* <DEDUP_REMOVED lines=11> */
[----:B0-----:R-:W-:Y:S01]  /*7140*/  F2FP.SATFINITE.E5M2.F32.PACK_AB_MERGE_C R5, RZ, R132, RZ ;  /* 0x00000084ff05723e */ /* 0x001fe200048060ff */
[----:B------:R0:W-:Y:S01]  /*7150*/  @!P5 STG.E.U8 desc[UR18][R18.64+0x19], R25 ;  /* 0x000019191200d986 */ /* 0x0001e2000c101112 */
[----:B------:R-:W-:Y:S01]  /*7160*/  ISETP.LT.OR P5, PT, R6, 0x22, !P2 ;  /* 0x000000220600780c */ /* 0x000fe200057a1670 */
[----:B------:R-:W-:Y:S01]  /*7170*/  FMUL R118, R118, R11 ;  /* 0x0000000b76767220 */ /* 0x000fe20000400000 */
[----:B------:R-:W-:Y:S01]  /*7180*/  F2FP.SATFINITE.E5M2.F32.PACK_AB_MERGE_C R117, RZ, R117, RZ ;  /* 0x00000075ff75723e */ /* 0x000fe200048060ff */
[----:B------:R-:W-:Y:S01]  /*7190*/  @!P4 STG.E.U8 desc[UR18][R18.64+0x18], R133 ;  /* 0x000018851200c986 */ /* 0x000fe2000c101112 */
[----:B------:R-:W-:Y:S01]  /*71a0*/  ISETP.LT.OR P4, PT, R6, 0x21, !P1 ;  /* 0x000000210600780c */ /* 0x000fe20004f81670 */
[-C--:B------:R-:W-:Y:S01]  /*71b0*/  FMUL R116, R116, R11.reuse ;  /* 0x0000000b74747220 */ /* 0x080fe20000400000 */
[----:B-1----:R-:W-:Y:S01]  /*71c0*/  F2FP.SATFINITE.E5M2.F32.PACK_AB_MERGE_C R27, RZ, R130, RZ ;  /* 0x00000082ff1b723e */ /* 0x002fe200048060ff */
[----:B------:R-:W-:Y:S01]  /*71d0*/  @!P6 STG.E.U8 desc[UR18][R20.64+0x20], R131 ;  /* 0x000020831400e986 */ /* 0x000fe2000c101112 */
[----:B------:R-:W-:Y:S01]  /*71e0*/  ISETP.LT.OR P6, PT, R6, 0x22, !P1 ;  /* 0x000000220600780c */ /* 0x000fe20004fc1670 */
[-C--:B------:R-:W-:Y:S01]  /*71f0*/  FMUL R115, R115, R11.reuse ;  /* 0x0000000b73737220 */ /* 0x080fe20000400000 */
[-C--:B------:R-:W-:Y:S01]  /*7200*/  FMUL R113, R113, R11.reuse ;  /* 0x0000000b71717220 */ /* 0x080fe20000400000 */
[----:B0-----:R-:W-:Y:S01]  /*7210*/  F2FP.SATFINITE.E5M2.F32.PACK_AB_MERGE_C R25, RZ, R128, RZ ;  /* 0x00000080ff19723e */ /* 0x001fe200048060ff */
[-C--:B------:R-:W-:Y:S01]  /*7220*/  FMUL R114, R114, R11.reuse ;  /* 0x0000000b72727220 */ /* 0x080fe20000400000 */
        /* <DEDUP_REMOVED lines=33> */
[C---:B------:R-:W-:Y:S01]  /*7440*/  ISETP.LT.OR P4, PT, R6.reuse, 0x31, !P1 ;  /* 0x000000310600780c */ /* 0x040fe20004f81670 */
[-C--:B------:R-:W-:Y:S01]  /*7450*/  FMUL R103, R103, R11.reuse ;  /* 0x0000000b67677220 */ /* 0x080fe20000400000 */
[-C--:B------:R-:W-:Y:S01]  /*7460*/  FMUL R101, R101, R11.reuse ;  /* 0x0000000b65657220 */ /* 0x080fe20000400000 */
        /* <DEDUP_REMOVED lines=15> */
[C---:B------:R-:W-:Y:S01]  /*7560*/  ISETP.LT.OR P6, PT, R6.reuse, 0x3a, !P1 ;  /* 0x0000003a0600780c */ /* 0x040fe20004fc1670 */
        /* <DEDUP_REMOVED lines=20> */
[-C--:B------:R-:W-:Y:S01]  /*76b0*/  FMUL R92, R92, R11.reuse ;  /* 0x0000000b5c5c7220 */ /* 0x080fe20000400000 */
[-C--:B------:R-:W-:Y:S01]  /*76c0*/  FMUL R89, R89, R11.reuse ;  /* 0x0000000b59597220 */ /* 0x080fe20000400000 */
        /* <DEDUP_REMOVED lines=19> */
[----:B------:R-:W-:-:S02]  /*7800*/  ISETP.LT.OR P6, PT, R6, 0x51, !P2 ;  /* 0x000000510600780c */ /* 0x000fc400057c1670 */
[----:B------:R-:W-:Y:S02]  /*7810*/  F2FP.SATFINITE.E5M2.F32.PACK_AB_MERGE_C R23, RZ, R23, RZ ;  /* 0x00000017ff17723e */ /* 0x000fe400048060ff */
[----:B0-----:R-:W-:Y:S01]  /*7820*/  F2FP.SATFINITE.E5M2.F32.PACK_AB_MERGE_C R5, RZ, R108, RZ ;  /* 0x0000006cff05723e */ /* 0x001fe200048060ff */
[----:B------:R0:W-:Y:S01]  /*7830*/  @!P5 STG.E.U8 desc[UR18][R18.64+0x49], R25 ;  /* 0x000049191200d986 */ /* 0x0001e2000c101112 */
[----:B------:R-:W-:-:S03]  /*7840*/  ISETP.LT.OR P5, PT, R6, 0x52, !P2 ;  /* 0x000000520600780c */ /* 0x000fc600057a1670 */
[----:B------:R-:W-:Y:S01]  /*7850*/  @!P4 STG.E.U8 desc[UR18][R18.64+0x48], R109 ;  /* 0x0000486d1200c986 */ /* 0x000fe2000c101112 */
[C---:B------:R-:W-:Y:S02]  /*7860*/  ISETP.LT.OR P4, PT, R6.reuse, 0x51, !P1 ;  /* 0x000000510600780c */ /* 0x040fe40004f81670 */
[----:B-1----:R-:W-:Y:S01]  /*7870*/  F2FP.SATFINITE.E5M2.F32.PACK_AB_MERGE_C R27, RZ, R106, RZ ;  /* 0x0000006aff1b723e */ /* 0x002fe200048060ff */
[----:B------:R-:W-:Y:S01]  /*7880*/  @!P6 STG.E.U8 desc[UR18][R20.64+0x50], R107 ;  /* 0x0000506b1400e986 */ /* 0x000fe2000c101112 */
[----:B------:R-:W-:Y:S02]  /*7890*/  ISETP.LT.OR P6, PT, R6, 0x52, !P1 ;  /* 0x000000520600780c */ /* 0x000fe40004fc1670 */
[----:B0-----:R-:W-:-:S03]  /*78a0*/  F2FP.SATFINITE.E5M2.F32.PACK_AB_MERGE_C R25, RZ, R104, RZ ;  /* 0x00000068ff19723e */ /* 0x001fc600048060ff */
[----:B------:R0:W-:Y:S01]  /*78b0*/  @!P5 STG.E.U8 desc[UR18][R20.64+0x51], R5 ;  /* 0x000051051400d986 */ /* 0x0001e2000c101112 */
[----:B------:R-:W-:-:S03]  /*78c0*/  ISETP.LT.OR P5, PT, R6, 0x5a, !P2 ;  /* 0x0000005a0600780c */ /* 0x000fc600057a1670 */
[----:B------:R-:W-:Y:S01]  /*78d0*/  @!P4 STG.E.U8 desc[UR18][R18.64+0x50], R105 ;  /* 0x000050691200c986 */ /* 0x000fe2000c101112 */
[----:B------:R-:W-:-:S03]  /*78e0*/  ISETP.LT.OR P4, PT, R6, 0x59, !P2 ;  /* 0x000000590600780c */ /* 0x000fc60005781670 */
[----:B------:R1:W-:Y:S01]  /*78f0*/  @!P6 STG.E.U8 desc[UR18][R18.64+0x51], R27 ;  /* 0x0000511b1200e986 */ /* 0x0003e2000c101112 */
[----:B------:R-:W-:Y:S02]  /*7900*/  ISETP.LT.OR P6, PT, R6, 0x59, !P1 ;  /* 0x000000590600780c */ /* 0x000fe40004fc1670 */
[----:B0-----:R-:W-:-:S03]  /*7910*/  F2FP.SATFINITE.E5M2.F32.PACK_AB_MERGE_C R5, RZ, R102, RZ ;  /* 0x00000066ff05723e */ /* 0x001fc600048060ff */
        /* <DEDUP_REMOVED lines=31> */
[C---:B------:R-:W-:Y:S02]  /*7b10*/  ISETP.LT.OR P5, PT, R6.reuse, 0x79, !P2 ;  /* 0x000000790600780c */ /* 0x040fe400057a1670 */
[C---:B------:R-:W-:Y:S01]  /*7b20*/  ISETP.LT.OR P2, PT, R6.reuse, 0x7a, !P2 ;  /* 0x0000007a0600780c */ /* 0x040fe20005741670 */
[----:B------:R2:W-:Y:S01]  /*7b30*/  @!P4 STG.E.U8 desc[UR18][R20.64+0x70], R91 ;  /* 0x0000705b1400c986 */ /* 0x0005e2000c101112 */
[C---:B------:R-:W-:Y:S02]  /*7b40*/  ISETP.LT.OR P4, PT, R6.reuse, 0x72, !P1 ;  /* 0x000000720600780c */ /* 0x040fe40004f81670 */
[----:B-1----:R-:W-:Y:S01]  /*7b50*/  F2FP.SATFINITE.E5M2.F32.PACK_AB_MERGE_C R27, RZ, R88, RZ ;  /* 0x00000058ff1b723e */ /* 0x002fe200048060ff */
[----:B------:R2:W-:Y:S01]  /*7b60*/  @!P6 STG.E.U8 desc[UR18][R18.64+0x70], R89 ;  /* 0x000070591200e986 */ /* 0x0005e2000c101112 */
[C---:B------:R-:W-:Y:S02]  /*7b70*/  ISETP.LT.OR P6, PT, R6.reuse, 0x79, !P1 ;  /* 0x000000790600780c */ /* 0x040fe40004fc1670 */
[----:B------:R-:W-:-:S02]  /*7b80*/  ISETP.LT.OR P1, PT, R6, 0x7a, !P1 ;  /* 0x0000007a0600780c */ /* 0x000fc40004f21670 */
[----:B0-----:R-:W-:-:S05]  /*7b90*/  F2FP.SATFINITE.E5M2.F32.PACK_AB_MERGE_C R25, RZ, R22, RZ ;  /* 0x00000016ff19723e */ /* 0x001fca00048060ff */
[----:B------:R2:W-:Y:S04]  /*7ba0*/  @!P4 STG.E.U8 desc[UR18][R18.64+0x71], R5 ;  /* 0x000071051200c986 */ /* 0x0005e8000c101112 */
[----:B------:R2:W-:Y:S04]  /*7bb0*/  @!P5 STG.E.U8 desc[UR18][R20.64+0x78], R17 ;  /* 0x000078111400d986 */ /* 0x0005e8000c101112 */
[----:B------:R2:W-:Y:S04]  /*7bc0*/  @!P2 STG.E.U8 desc[UR18][R20.64+0x79], R25 ;  /* 0x000079191400a986 */ /* 0x0005e8000c101112 */
[----:B------:R2:W-:Y:S04]  /*7bd0*/  @!P6 STG.E.U8 desc[UR18][R18.64+0x78], R23 ;  /* 0x000078171200e986 */ /* 0x0005e8000c101112 */
[----:B------:R2:W-:Y:S02]  /*7be0*/  @!P1 STG.E.U8 desc[UR18][R18.64+0x79], R27 ;  /* 0x0000791b12009986 */ /* 0x0005e4000c101112 */
.L_x_170:
[----:B------:R-:W-:Y:S05]  /*7bf0*/  BSYNC B0 ;  /* 0x0000000000007941 */ /* 0x000fea0003800000 */
.L_x_40:
[C---:B------:R-:W-:Y:S01]  /*7c00*/  LEA R2, P1, R8.reuse, R2, 0x1 ;  /* 0x0000000208027211 */ /* 0x040fe200078208ff */
[----:B------:R-:W-:Y:S01]  /*7c10*/  ULDC.64 UR6, c[0x0][0x650] ;  /* 0x0001940000067ab9 */ /* 0x000fe20000000a00 */
[----:B-----5:R-:W-:Y:S01]  /*7c20*/  IMAD.U32 R4, RZ, RZ, UR16 ;  /* 0x00000010ff047e24 */ /* 0x020fe2000f8e00ff */
[----:B--2---:R-:W-:Y:S01]  /*7c30*/  PRMT R17, RZ, 0x7610, R17 ;  /* 0x00007610ff117816 */ /* 0x004fe20000000011 */
[----:B------:R-:W-:Y:S01]  /*7c40*/  IMAD.MOV.U32 R6, RZ, RZ, -0x1 ;  /* 0xffffffffff067424 */ /* 0x000fe200078e00ff */
[----:B------:R-:W-:Y:S01]  /*7c50*/  LEA.HI.X R3, R8, R3, R0, 0x1, P1 ;  /* 0x0000000308037211 */ /* 0x000fe200008f0c00 */
[----:B------:R2:W-:Y:S01]  /*7c60*/  SYNCS.ARRIVE.TRANS64.A1T0 RZ, [R4+UR21], RZ ;  /* 0x000000ff04ff79a7 */ /* 0x0005e20008100015 */
[----:B------:R-:W-:Y:S01]  /*7c70*/  ISETP.GE.U32.AND P1, PT, R2, UR6, PT ;  /* 0x0000000602007c0c */ /* 0x000fe2000bf26070 */
[----:B0-----:R-:W-:-:S03]  /*7c80*/  IMAD.MOV.U32 R5, RZ, RZ, -0x1 ;  /* 0xffffffffff057424 */ /* 0x001fc600078e00ff */
[----:B------:R-:W-:Y:S01]  /*7c90*/  ISETP.GE.U32.AND.EX P1, PT, R3, UR7, PT, P1 ;  /* 0x0000000703007c0c */ /* 0x000fe2000bf26110 */
[----:B--2---:R-:W-:-:S12]  /*7ca0*/  IMAD.MOV.U32 R4, RZ, RZ, -0x1 ;  /* 0xffffffffff047424 */ /* 0x004fd800078e00ff */
[----:B------:R-:W-:Y:S05]  /*7cb0*/  @P1 BRA `(.L_x_171) ;  /* 0x0000000400601947 */ /* 0x000fea0003800000 */
[----:B------:R-:W0:Y:S01]  /*7cc0*/  S2R R28, SR_CTAID.X ;  /* 0x00000000001c7919 */ /* 0x000e220000002500 */
[----:B------:R-:W2:Y:S01]  /*7cd0*/  LDC.64 R22, c[0x0][0x628] ;  /* 0x00018a00ff167b82 */ /* 0x000ea20000000a00 */
[----:B------:R-:W-:Y:S01]  /*7ce0*/  ULDC UR6, c[0x0][0x150] ;  /* 0x0000540000067ab9 */ /* 0x000fe20000000800 */
[----:B-1--4-:R-:W-:Y:S01]  /*7cf0*/  IMAD.MOV.U32 R20, RZ, RZ, R2 ;  /* 0x000000ffff147224 */ /* 0x012fe200078e0002 */
[----:B------:R-:W1:Y:S01]  /*7d00*/  S2R R30, SR_CTAID.Y ;  /* 0x00000000001e7919 */ /* 0x000e620000002600 */
[----:B------:R-:W-:-:S04]  /*7d10*/  IMAD.MOV.U32 R21, RZ, RZ, R3 ;  /* 0x000000ffff157224 */ /* 0x000fc800078e0003 */
[----:B------:R-:W4:Y:S08]  /*7d20*/  LDC R31, c[0x0][0x144] ;  /* 0x00005100ff1f7b82 */ /* 0x000f300000000800 */
[----:B------:R-:W1:Y:S08]  /*7d30*/  LDC R6, c[0x0][0x630] ;  /* 0x00018c00ff067b82 */ /* 0x000e700000000800 */
[----:B------:R-:W1:Y:S01]  /*7d40*/  LDC.64 R26, c[0x0][0x620] ;  /* 0x00018800ff1a7b82 */ /* 0x000e620000000a00 */
[----:B--2---:R-:W-:-:S04]  /*7d50*/  ISETP.NE.U32.AND P1, PT, R22, RZ, PT ;  /* 0x000000ff1600720c */ /* 0x004fc80003f25070 */
[----:B------:R-:W-:Y:S02]  /*7d60*/  ISETP.NE.AND.EX P1, PT, R23, RZ, PT, P1 ;  /* 0x000000ff1700720c */ /* 0x000fe40003f25310 */
[----:B0-----:R-:W-:-:S05]  /*7d70*/  I2FP.F32.U32 R4, R28 ;  /* 0x0000001c00047245 */ /* 0x001fca0000201000 */
[----:B------:R-:W-:-:S04]  /*7d80*/  FMUL R4, R4, UR6 ;  /* 0x0000000604047c20 */ /* 0x000fc80008400000 */
[----:B------:R0:W2:Y:S02]  /*7d90*/  F2I.U32.TRUNC.NTZ R29, R4 ;  /* 0x00000004001d7305 */ /* 0x0000a4000020f000 */
[----:B----4-:R-:W-:Y:S05]  /*7da0*/  @!P1 BRA `(.L_x_172) ;  /* 0x0000000000289947 */ /* 0x010fea0003800000 */
[----:B------:R-:W4:Y:S02]  /*7db0*/  LDC R5, c[0x0][0x634] ;  /* 0x00018d00ff057b82 */ /* 0x000f240000000800 */
[----:B----4-:R-:W-:-:S05]  /*7dc0*/  IADD3 R17, P1, R2, R5, RZ ;  /* 0x0000000502117210 */ /* 0x010fca0007f3e0ff */
[----:B---3--:R-:W-:-:S04]  /*7dd0*/  IMAD.X R25, RZ, RZ, R3, P1 ;  /* 0x000000ffff197224 */ /* 0x008fc800008e0603 */
[----:B0-----:R-:W-:-:S04]  /*7de0*/  IMAD.WIDE.U32 R4, R25, R22, RZ ;  /* 0x0000001619047225 */ /* 0x001fc800078e00ff */
[----:B------:R-:W-:-:S04]  /*7df0*/  IMAD.WIDE.U32 R18, P1, R17, R23, R4 ;  /* 0x0000001711127225 */ /* 0x000fc80007820004 */
[----:B------:R-:W-:-:S04]  /*7e00*/  IMAD.WIDE.U32 R4, R17, R22, RZ ;  /* 0x0000001611047225 */ /* 0x000fc800078e00ff */
[----:B------:R-:W-:Y:S01]  /*7e10*/  IMAD.X R21, RZ, RZ, RZ, P1 ;  /* 0x000000ffff157224 */ /* 0x000fe200008e06ff */
[----:B------:R-:W-:Y:S01]  /*7e20*/  IADD3 RZ, P1, R5, R18, RZ ;  /* 0x0000001205ff7210 */ /* 0x000fe20007f3e0ff */
[----:B------:R-:W-:-:S04]  /*7e30*/  IMAD.MOV.U32 R20, RZ, RZ, R19 ;  /* 0x000000ffff147224 */ /* 0x000fc800078e0013 */
[----:B------:R-:W-:-:S08]  /*7e40*/  IMAD.WIDE.U32.X R20, R25, R23, R20, P1 ;  /* 0x0000001719147225 */ /* 0x000fd000008e0414 */
.L_x_172:
[----:B------:R-:W4:Y:S01]  /*7e50*/  LDC.64 R34, c[0x0][0x640] ;  /* 0x00019000ff227b82 */ /* 0x000f220000000a00 */
[-C--:B-1-3--:R-:W-:Y:S01]  /*7e60*/  SHF.R.U64 R24, R20, R6.reuse, R21 ;  /* 0x0000000614187219 */ /* 0x08afe20000001215 */
[----:B--2---:R-:W-:Y:S01]  /*7e70*/  IMAD.MOV R29, RZ, RZ, -R29 ;  /* 0x000000ffff1d7224 */ /* 0x004fe200078e0a1d */
[----:B0-----:R-:W-:Y:S01]  /*7e80*/  SHF.R.U32.HI R4, RZ, R6, R21 ;  /* 0x00000006ff047219 */ /* 0x001fe20000011615 */
[----:B------:R-:W-:Y:S01]  /*7e90*/  ULDC UR6, c[0x0][0x154] ;  /* 0x0000550000067ab9 */ /* 0x000fe20000000800 */
[----:B------:R-:W-:Y:S01]  /*7ea0*/  IADD3 R17, P1, RZ, -R24, RZ ;  /* 0x80000018ff117210 */ /* 0x000fe20007f3e0ff */
[----:B------:R-:W-:Y:S02]  /*7eb0*/  IMAD R29, R31, R29, R28 ;  /* 0x0000001d1f1d7224 */ /* 0x000fe400078e021c */
[----:B------:R-:W0:Y:S01]  /*7ec0*/  LDC R18, c[0x0][0x618] ;  /* 0x00018600ff127b82 */ /* 0x000e220000000800 */
[----:B------:R-:W-:Y:S02]  /*7ed0*/  IMAD.MOV.U32 R19, RZ, RZ, -0x1 ;  /* 0xffffffffff137424 */ /* 0x000fe400078e00ff */
[----:B------:R-:W-:-:S02]  /*7ee0*/  IMAD.X R5, RZ, RZ, ~R4, P1 ;  /* 0x000000ffff057224 */ /* 0x000fc400008e0e04 */
[----:B------:R-:W-:Y:S02]  /*7ef0*/  IMAD.MOV.U32 R21, RZ, RZ, 0x1 ;  /* 0x00000001ff157424 */ /* 0x000fe400078e00ff */
[-C--:B------:R-:W-:Y:S01]  /*7f00*/  IMAD R6, R5, R26.reuse, RZ ;  /* 0x0000001a05067224 */ /* 0x080fe200078e02ff */
[----:B------:R-:W1:Y:S01]  /*7f10*/  LDC R20, c[0x0][0x608] ;  /* 0x00018200ff147b82 */ /* 0x000e620000000800 */
[----:B------:R-:W-:-:S04]  /*7f20*/  IMAD.WIDE.U32 R4, R17, R26, R2 ;  /* 0x0000001a11047225 */ /* 0x000fc800078e0002 */
[----:B------:R-:W-:Y:S01]  /*7f30*/  IMAD R17, R17, R27, R6 ;  /* 0x0000001b11117224 */ /* 0x000fe200078e0206 */
[----:B------:R-:W-:Y:S02]  /*7f40*/  I2FP.F32.U32 R6, R30 ;  /* 0x0000001e00067245 */ /* 0x000fe40000201000 */
[----:B------:R-:W2:Y:S01]  /*7f50*/  LDC R32, c[0x0][0x658] ;  /* 0x00019600ff207b82 */ /* 0x000ea20000000800 */
[----:B------:R-:W-:Y:S01]  /*7f60*/  IMAD.IADD R5, R5, 0x1, R17 ;  /* 0x0000000105057824 */ /* 0x000fe200078e0211 */
[----:B----4-:R-:W-:Y:S01]  /*7f70*/  ISETP.NE.U32.AND P1, PT, R34, RZ, PT ;  /* 0x000000ff2200720c */ /* 0x010fe20003f25070 */
[----:B------:R-:W-:-:S03]  /*7f80*/  FMUL R17, R6, UR6 ;  /* 0x0000000606117c20 */ /* 0x000fc60008400000 */
[----:B------:R-:W-:Y:S01]  /*7f90*/  ISETP.NE.AND.EX P1, PT, R35, RZ, PT, P1 ;  /* 0x000000ff2300720c */ /* 0x000fe20003f25310 */
[----:B------:R3:W4:Y:S01]  /*7fa0*/  F2I.U32.TRUNC.NTZ R25, R17 ;  /* 0x0000001100197305 */ /* 0x000722000020f000 */
[----:B------:R-:W3:Y:S01]  /*7fb0*/  LDC R27, c[0x0][0x148] ;  /* 0x00005200ff1b7b82 */ /* 0x000ee20000000800 */
[-CC-:B0-----:R-:W-:Y:S02]  /*7fc0*/  SHF.R.U64 R22, R4, R18.reuse, R5.reuse ;  /* 0x0000001204167219 */ /* 0x181fe40000001205 */
[----:B------:R-:W-:-:S05]  /*7fd0*/  SHF.R.U32.HI R5, RZ, R18, R5 ;  /* 0x00000012ff057219 */ /* 0x000fca0000011605 */
[----:B------:R-:W0:Y:S01]  /*7fe0*/  LDC R28, c[0x0][0x600] ;  /* 0x00018000ff1c7b82 */ /* 0x000e220000000800 */
[-CC-:B-1----:R-:W-:Y:S02]  /*7ff0*/  SHF.R.U64 R6, R22, R20.reuse, R5.reuse ;  /* 0x0000001416067219 */ /* 0x182fe40000001205 */
[----:B------:R-:W-:-:S05]  /*8000*/  SHF.R.U32.HI R5, RZ, R20, R5 ;  /* 0x00000014ff057219 */ /* 0x000fca0000011605 */
[----:B------:R-:W1:Y:S01]  /*8010*/  LDC R33, c[0x0][0x648] ;  /* 0x00019200ff217b82 */ /* 0x000e620000000800 */
[-CC-:B--2---:R-:W-:Y:S02]  /*8020*/  SHF.R.U64 R26, R6, R32.reuse, R5.reuse ;  /* 0x00000020061a7219 */ /* 0x184fe40000001205 */
[-C--:B------:R-:W-:Y:S02]  /*8030*/  SHF.L.U32 R19, R19, R32.reuse, RZ ;  /* 0x0000002013137219 */ /* 0x080fe400000006ff */
[-C--:B------:R-:W-:Y:S01]  /*8040*/  SHF.R.U32.HI R5, RZ, R32.reuse, R5 ;  /* 0x00000020ff057219 */ /* 0x080fe20000011605 */
[----:B------:R-:W-:Y:S01]  /*8050*/  IMAD.MOV.U32 R4, RZ, RZ, R26 ;  /* 0x000000ffff047224 */ /* 0x000fe200078e001a */
[----:B------:R-:W-:Y:S01]  /*8060*/  SHF.L.U32 R32, R21, R32, RZ ;  /* 0x0000002015207219 */ /* 0x000fe200000006ff */
[----:B------:R-:W2:Y:S01]  /*8070*/  LDC R36, c[0x0][0x638] ;  /* 0x00018e00ff247b82 */ /* 0x000ea20000000800 */
[----:B------:R-:W-:-:S07]  /*8080*/  LOP3.LUT R31, RZ, R19, RZ, 0x33, !PT ;  /* 0x00000013ff1f7212 */ /* 0x000fce00078e33ff */
[----:B------:R-:W0:Y:S01]  /*8090*/  LDC R37, c[0x0][0x610] ;  /* 0x00018400ff257b82 */ /* 0x000e220000000800 */
[----:B----4-:R-:W-:Y:S05]  /*80a0*/  @!P1 BRA `(.L_x_173) ;  /* 0x0000000000289947 */ /* 0x010fea0003800000 */
[----:B---3--:R-:W3:Y:S02]  /*80b0*/  LDC R17, c[0x0][0x64c] ;  /* 0x00019300ff117b82 */ /* 0x008ee40000000800 */
        /* <DEDUP_REMOVED lines=9> */
.L_x_173:
[----:B-1----:R-:W-:Y:S01]  /*8150*/  SHF.R.U64 R4, R4, R33, R5 ;  /* 0x0000002104047219 */ /* 0x002fe20000001205 */
[----:B0-----:R-:W-:Y:S01]  /*8160*/  VIADD R19, R28, 0xffffffff ;  /* 0xffffffff1c137836 */ /* 0x001fe20000000000 */
[----:B---3--:R-:W-:Y:S01]  /*8170*/  LOP3.LUT R17, R6, R31, RZ, 0xc0, !PT ;  /* 0x0000001f06117212 */ /* 0x008fe200078ec0ff */
[----:B------:R-:W-:Y:S02]  /*8180*/  IMAD.MOV R25, RZ, RZ, -R25 ;  /* 0x000000ffff197224 */ /* 0x000fe400078e0a19 */
[----:B------:R-:W-:Y:S01]  /*8190*/  IMAD.MOV R5, RZ, RZ, -R4 ;  /* 0x000000ffff057224 */ /* 0x000fe200078e0a04 */
[----:B------:R-:W-:Y:S01]  /*81a0*/  LOP3.LUT R19, R22, R19, RZ, 0xc0, !PT ;  /* 0x0000001316137212 */ /* 0x000fe200078ec0ff */
[----:B------:R-:W-:Y:S02]  /*81b0*/  IMAD R6, R32, R4, R17 ;  /* 0x0000000420067224 */ /* 0x000fe400078e0211 */
[----:B------:R-:W-:Y:S02]  /*81c0*/  @P3 IMAD R29, R27, R25, R30 ;  /* 0x000000191b1d3224 */ /* 0x000fe400078e021e */
[----:B--2---:R-:W-:-:S02]  /*81d0*/  IMAD R4, R5, R36, R26 ;  /* 0x0000002405047224 */ /* 0x004fc400078e021a */
[----:B------:R-:W-:Y:S02]  /*81e0*/  IMAD R6, R6, R37, R29 ;  /* 0x0000002506067224 */ /* 0x000fe400078e021d */
[----:B------:R-:W-:Y:S02]  /*81f0*/  IMAD R19, R4, R28, R19 ;  /* 0x0000001c04137224 */ /* 0x000fe400078e0213 */
[----:B------:R-:W-:Y:S02]  /*8200*/  IMAD.MOV.U32 R17, RZ, RZ, 0x1 ;  /* 0x00000001ff117424 */ /* 0x000fe400078e00ff */
[----:B------:R-:W-:Y:S01]  /*8210*/  IMAD.MOV.U32 R4, RZ, RZ, R24 ;  /* 0x000000ffff047224 */ /* 0x000fe200078e0018 */
[----:B------:R-:W-:Y:S02]  /*8220*/  SEL R5, R19, R6, !P3 ;  /* 0x0000000613057207 */ /* 0x000fe40005800000 */
[----:B------:R-:W-:-:S07]  /*8230*/  SEL R6, R6, R19, !P3 ;  /* 0x0000001306067207 */ /* 0x000fce0005800000 */
.L_x_171:
[----:B------:R-:W-:Y:S02]  /*8240*/  LOP3.LUT P1, RZ, R17, 0xff, RZ, 0xc0, !PT ;  /* 0x000000ff11ff7812 */ /* 0x000fe4000782c0ff */
[----:B------:R-:W-:-:S11]  /*8250*/  LOP3.LUT R150, R150, 0x1, RZ, 0x3c, !PT ;  /* 0x0000000196967812 */ /* 0x000fd600078e3cff */
[----:B------:R-:W-:Y:S05]  /*8260*/  @P1 BRA `(.L_x_174) ;  /* 0xffffff9400481947 */ /* 0x000fea000383ffff */
[----:B------:R-:W-:Y:S05]  /*8270*/  EXIT ;  /* 0x000000000000794d */ /* 0x000fea0003800000 */
.L_x_18:
[----:B------:R-:W-:-:S08]  /*8280*/  ISETP.NE.AND P0, PT, R17, RZ, PT ;  /* 0x000000ff1100720c */ /* 0x000fd00003f05270 */
[----:B--23-5:R-:W0:-:S00]  /*8290*/  USETMAXREG.DEALLOC.CTAPOOL 0x28 ;  /* 0x00000028000079c8 */ /* 0x02ce0000080e0500 */
[----:B------:R-:W-:Y:S05]  /*82a0*/  @P0 EXIT ;  /* 0x000000000000094d */ /* 0x000fea0003800000 */
[----:B0-----:R-:W-:Y:S01]  /*82b0*/  LOP3.LUT P0, RZ, R18, 0xff, RZ, 0xc0, !PT ;  /* 0x000000ff12ff7812 */ /* 0x001fe2000780c0ff */
[----:B------:R-:W-:Y:S02]  /*82c0*/  IMAD.MOV.U32 R12, RZ, RZ, 0x1 ;  /* 0x00000001ff0c7424 */ /* 0x000fe400078e00ff */
[----:B------:R-:W-:-:S10]  /*82d0*/  IMAD.MOV.U32 R13, RZ, RZ, RZ ;  /* 0x000000ffff0d7224 */ /* 0x000fd400078e00ff */
[----:B------:R-:W-:Y:S05]  /*82e0*/  @!P0 BRA `(.L_x_175) ;  /* 0x0000000c00208947 */ /* 0x000fea0003800000 */
[----:B------:R-:W0:Y:S01]  /*82f0*/  S2UR UR8, SR_CgaCtaId ;  /* 0x00000000000879c3 */ /* 0x000e220000008800 */
[----:B------:R-:W-:Y:S01]  /*8300*/  LOP3.LUT P0, RZ, R16, 0x1f, RZ, 0xc0, !PT ;  /* 0x0000001f10ff7812 */ /* 0x000fe2000780c0ff */
[----:B------:R-:W-:Y:S01]  /*8310*/  ULDC UR5, c[0x0][0x658] ;  /* 0x0001960000057ab9 */ /* 0x000fe20000000800 */
[----:B------:R-:W-:Y:S01]  /*8320*/  UMOV UR6, 0xffffffff ;  /* 0xffffffff00067882 */ /* 0x000fe20000000000 */
[----:B------:R-:W-:Y:S01]  /*8330*/  BSSY B0, `(.L_x_175) ;  /* 0x00000c3000007945 */ /* 0x000fe20003800000 */
[C---:B------:R-:W-:Y:S01]  /*8340*/  ISETP.NE.AND P2, PT, R14.reuse, RZ, PT ;  /* 0x000000ff0e00720c */ /* 0x040fe20003f45270 */
[----:B------:R-:W-:Y:S01]  /*8350*/  USHF.L.U32 UR6, UR6, UR5, URZ ;  /* 0x0000000506067299 */ /* 0x000fe2000800063f */
[----:B------:R-:W-:Y:S01]  /*8360*/  ISETP.NE.OR P0, PT, R14, RZ, !P0 ;  /* 0x000000ff0e00720c */ /* 0x000fe20004705670 */
[----:B------:R-:W-:Y:S01]  /*8370*/  IMAD.MOV.U32 R15, RZ, RZ, 0x1 ;  /* 0x00000001ff0f7424 */ /* 0x000fe200078e00ff */
[----:B------:R-:W-:Y:S01]  /*8380*/  LOP3.LUT R14, R7, 0x2, RZ, 0xfc, !PT ;  /* 0x00000002070e7812 */ /* 0x000fe200078efcff */
[----:B------:R-:W-:Y:S01]  /*8390*/  IMAD.MOV.U32 R12, RZ, RZ, 0x1 ;  /* 0x00000001ff0c7424 */ /* 0x000fe200078e00ff */
[----:B------:R-:W-:Y:S01]  /*83a0*/  ULDC UR4, c[0x0][0x600] ;  /* 0x0001800000047ab9 */ /* 0x000fe20000000800 */
[----:B------:R-:W-:Y:S01]  /*83b0*/  IMAD.MOV.U32 R13, RZ, RZ, RZ ;  /* 0x000000ffff0d7224 */ /* 0x000fe200078e00ff */
[----:B------:R-:W-:Y:S01]  /*83c0*/  UMOV UR7, 0x1 ;  /* 0x0000000100077882 */ /* 0x000fe20000000000 */
[----:B------:R-:W-:-:S02]  /*83d0*/  UIADD3 UR21, UR13, 0x1, URZ ;  /* 0x000000010d157890 */ /* 0x000fc4000fffe03f */
[----:B------:R-:W-:Y:S02]  /*83e0*/  UIADD3 UR16, UR4, -0x1, URZ ;  /* 0xffffffff04107890 */ /* 0x000fe4000fffe03f */
[----:B------:R-:W-:Y:S02]  /*83f0*/  USHF.L.U32 UR18, UR7, UR5, URZ ;  /* 0x0000000507127299 */ /* 0x000fe4000800063f */
[----:B------:R-:W-:Y:S01]  /*8400*/  ULOP3.LUT UR17, URZ, UR6, URZ, 0x33, !UPT ;  /* 0x000000063f117292 */ /* 0x000fe2000f8e333f */
[----:B------:R-:W-:Y:S01]  /*8410*/  ULDC.64 UR22, c[0x0][0x198] ;  /* 0x0000660000167ab9 */ /* 0x000fe20000000a00 */
[----:B0-----:R-:W-:-:S10]  /*8420*/  IMAD.U32 R17, RZ, RZ, UR8 ;  /* 0x00000008ff117e24 */ /* 0x001fd4000f8e00ff */
.L_x_187:
[----:B------:R-:W-:-:S03]  /*8430*/  UMOV UR4, 0xffffffff ;  /* 0xffffffff00047882 */ /* 0x000fc60000000000 */
[----:B------:R-:W-:Y:S05]  /*8440*/  BRA.DIV UR4, `(.L_x_176) ;  /* 0x0000001604e07947 */ /* 0x000fea000b800000 */
[----:B------:R-:W-:-:S13]  /*8450*/  ELECT P1, URZ, PT ;  /* 0x00000000003f782f */ /* 0x000fda0003820000 */
.L_x_214:
[----:B------:R-:W0:Y:S01]  /*8460*/  LDC R10, c[0x0][0x28c] ;  /* 0x0000a300ff0a7b82 */ /* 0x000e220000000800 */
[----:B------:R-:W-:Y:S01]  /*8470*/  BSSY B1, `(.L_x_177) ;  /* 0x000003b000017945 */ /* 0x000fe20003800000 */
[----:B0-----:R-:W-:-:S13]  /*8480*/  ISETP.LT.OR P1, PT, R10, 0x1, !P1 ;  /* 0x000000010a00780c */ /* 0x001fda0004f21670 */
[----:B------:R-:W-:Y:S05]  /*8490*/  @P1 BRA `(.L_x_178) ;  /* 0x0000000000e01947 */ /* 0x000fea0003800000 */
[----:B------:R-:W-:Y:S02]  /*84a0*/  IMAD R17, R6, 0x8, R17 ;  /* 0x0000000806117824 */ /* 0x000fe400078e0211 */
[----:B------:R-:W-:Y:S02]  /*84b0*/  IMAD.SHL.U32 R16, R5, 0x80, RZ ;  /* 0x0000008005107824 */ /* 0x000fe400078e00ff */
[----:B------:R-:W-:Y:S02]  /*84c0*/  IMAD.MOV.U32 R20, RZ, RZ, RZ ;  /* 0x000000ffff147224 */ /* 0x000fe400078e00ff */
[----:B------:R-:W-:Y:S02]  /*84d0*/  IMAD.U32 R22, RZ, RZ, UR21 ;  /* 0x00000015ff167e24 */ /* 0x000fe4000f8e00ff */
[----:B------:R-:W-:Y:S02]  /*84e0*/  IMAD.MOV.U32 R5, RZ, RZ, R12 ;  /* 0x000000ffff057224 */ /* 0x000fe400078e000c */
[----:B------:R-:W-:-:S02]  /*84f0*/  IMAD.MOV.U32 R6, RZ, RZ, R13 ;  /* 0x000000ffff067224 */ /* 0x000fc400078e000d */
[----:B------:R-:W-:-:S07]  /*8500*/  IMAD.SHL.U32 R18, R17, 0x8, RZ ;  /* 0x0000000811127824 */ /* 0x000fce00078e00ff */
.L_x_182:
[----:B------:R-:W0:Y:S01]  /*8510*/  S2UR UR4, SR_CgaCtaId ;  /* 0x00000000000479c3 */ /* 0x000e220000008800 */
[----:B------:R-:W-:-:S07]  /*8520*/  MOV R10, 0x400 ;  /* 0x00000400000a7802 */ /* 0x000fce0000000f00 */
[----:B------:R-:W1:Y:S01]  /*8530*/  @!P2 LDC R11, c[0x0][0x500] ;  /* 0x00014000ff0bab82 */ /* 0x000e620000000800 */
[----:B0-----:R-:W-:-:S05]  /*8540*/  IMAD.U32 R17, RZ, RZ, UR4 ;  /* 0x00000004ff117e24 */ /* 0x001fca000f8e00ff */
[----:B------:R-:W-:Y:S02]  /*8550*/  LEA R21, R17, R10, 0x18 ;  /* 0x0000000a11157211 */ /* 0x000fe400078ec0ff */
[----:B------:R-:W-:-:S03]  /*8560*/  SHF.L.U32 R10, R5, 0x1f, RZ ;  /* 0x0000001f050a7819 */ /* 0x000fc600000006ff */
[----:B------:R-:W-:-:S04]  /*8570*/  IMAD R19, R6, 0x8, R21 ;  /* 0x0000000806137824 */ /* 0x000fc800078e0215 */
[----:B------:R-:W0:Y:S02]  /*8580*/  SYNCS.PHASECHK.TRANS64.TRYWAIT P1, [R19+URZ+0x90], R10 ;  /* 0x0000900a130075a7 */ /* 0x000e24000802017f */
[----:B01----:R-:W-:Y:S05]  /*8590*/  @!P1 BRA `(.L_x_179) ;  /* 0x0000001400ac9947 */ /* 0x003fea0003800000 */
.L_x_215:
[----:B0-----:R-:W-:Y:S01]  /*85a0*/  PRMT R10, R14, 0x9910, RZ ;  /* 0x000099100e0a7816 */ /* 0x001fe200000000ff */
[----:B------:R0:W-:Y:S03]  /*85b0*/  @!P2 SYNCS.ARRIVE.TRANS64 RZ, [R19+URZ], R11 ;  /* 0x0000000b13ffa9a7 */ /* 0x0001e6000800003f */
[----:B------:R-:W-:-:S13]  /*85c0*/  ISETP.NE.AND P1, PT, R10, 0x2, PT ;  /* 0x000000020a00780c */ /* 0x000fda0003f25270 */
[----:B0-----:R-:W-:Y:S05]  /*85d0*/  @P1 BRA `(.L_x_180) ;  /* 0x0000000000041947 */ /* 0x001fea0003800000 */
[----:B------:R-:W-:Y:S01]  /*85e0*/  BPT.TRAP 0x1 ;  /* 0x000000040000795c */ /* 0x000fe20000300000 */
.L_x_180:
[----:B------:R-:W-:Y:S05]  /*85f0*/  @P0 BRA `(.L_x_181) ;  /* 0x0000000000040947 */ /* 0x000fea0003800000 */
[----:B------:R-:W-:Y:S01]  /*8600*/  BPT.TRAP 0x1 ;  /* 0x000000040000795c */ /* 0x000fe20000300000 */
.L_x_181:
[----:B------:R-:W-:Y:S01]  /*8610*/  IMAD R10, R6, 0x8, R17 ;  /* 0x00000008060a7824 */ /* 0x000fe200078e0211 */
[----:B------:R-:W-:Y:S01]  /*8620*/  R2UR UR9, R19 ;  /* 0x00000000130972ca */ /* 0x000fe200000e0000 */
[----:B------:R-:W-:Y:S01]  /*8630*/  VIADD R22, R22, 0xffffffff ;  /* 0xffffffff16167836 */ /* 0x000fe20000000000 */
[----:B------:R-:W-:Y:S01]  /*8640*/  UIADD3 UR4, UP0, UR22, 0xf0, URZ ;  /* 0x000000f016047890 */ /* 0x000fe2000ff1e03f */
[--C-:B------:R-:W-:Y:S01]  /*8650*/  IMAD.U32 R10, R10, 0x200, R21.reuse ;  /* 0x000002000a0a7824 */ /* 0x100fe200078e0015 */
[----:B------:R-:W-:Y:S01]  /*8660*/  R2UR UR11, R18 ;  /* 0x00000000120b72ca */ /* 0x000fe200000e0000 */
[----:B------:R-:W-:Y:S01]  /*8670*/  IMAD R21, R6, 0x2000, R21 ;  /* 0x0000200006157824 */ /* 0x000fe200078e0215 */
[----:B------:R-:W-:Y:S01]  /*8680*/  R2UR UR10, R20 ;  /* 0x00000000140a72ca */ /* 0x000fe200000e0000 */
[----:B------:R-:W-:Y:S01]  /*8690*/  UIADD3 UR24, UP1, UR22, 0x1f0, URZ ;  /* 0x000001f016187890 */ /* 0x000fe2000ff3e03f */
[----:B------:R-:W-:Y:S01]  /*86a0*/  R2UR UR5, R10 ;  /* 0x000000000a0572ca */ /* 0x000fe200000e0000 */
[----:B------:R-:W-:Y:S01]  /*86b0*/  VIADD R6, R6, 0x1 ;  /* 0x0000000106067836 */ /* 0x000fe20000000000 */
[----:B------:R-:W-:Y:S01]  /*86c0*/  R2UR UR8, R21 ;  /* 0x00000000150872ca */ /* 0x000fe200000e0000 */
[----:B------:R-:W-:Y:S01]  /*86d0*/  UIADD3.X UR25, URZ, UR23, URZ, UP1, !UPT ;  /* 0x000000173f197290 */ /* 0x000fe20008ffe43f */
[----:B------:R-:W-:Y:S01]  /*86e0*/  R2UR UR12, R4 ;  /* 0x00000000040c72ca */ /* 0x000fe200000e0000 */
[----:B------:R-:W-:Y:S01]  /*86f0*/  UMOV UR20, 0xff0000 ;  /* 0x00ff000000147882 */ /* 0x000fe20000000000 */
[----:B------:R-:W-:Y:S01]  /*8700*/  R2UR UR19, R16 ;  /* 0x00000000101372ca */ /* 0x000fe200000e0000 */
[----:B------:R-:W-:Y:S01]  /*8710*/  UMOV UR6, 0x0 ;  /* 0x0000000000067882 */ /* 0x000fe20000000000 */
[----:B------:R-:W-:Y:S01]  /*8720*/  ISETP.GT.AND P4, PT, R22, 0x1, PT ;  /* 0x000000011600780c */ /* 0x000fe20003f84270 */
[----:B------:R-:W-:Y:S01]  /*8730*/  UMOV UR7, 0x10000000 ;  /* 0x1000000000077882 */ /* 0x000fe20000000000 */
[----:B------:R-:W-:Y:S01]  /*8740*/  ISETP.NE.AND P1, PT, R6, 0x12, PT ;  /* 0x000000120600780c */ /* 0x000fe20003f25270 */
[----:B------:R-:W-:-:S02]  /*8750*/  VIADD R20, R20, 0x40 ;  /* 0x0000004014147836 */ /* 0x000fc40000000000 */
[----:B------:R-:W-:Y:S01]  /*8760*/  UIADD3 UR14, UR5, 0x200, URZ ;  /* 0x00000200050e7890 */ /* 0x000fe2000fffe03f */
[----:B------:R-:W-:Y:S01]  /*8770*/  SEL R10, RZ, 0x1, P1 ;  /* 0x00000001ff0a7807 */ /* 0x000fe20000800000 */
[----:B------:R-:W-:Y:S01]  /*8780*/  UIADD3.X UR5, URZ, UR23, URZ, UP0, !UPT ;  /* 0x000000173f057290 */ /* 0x000fe200087fe43f */
[----:B------:R-:W-:Y:S01]  /*8790*/  SEL R6, R6, RZ, P1 ;  /* 0x000000ff06067207 */ /* 0x000fe20000800000 */
[----:B------:R-:W-:Y:S01]  /*87a0*/  UIADD3 UR15, UR8, 0x12200, URZ ;  /* 0x00012200080f7890 */ /* 0x000fe2000fffe03f */
[----:B------:R-:W-:Y:S02]  /*87b0*/  LOP3.LUT R5, R5, R10, RZ, 0x3c, !PT ;  /* 0x0000000a05057212 */ /* 0x000fe400078e3cff */
[----:B------:R-:W-:-:S04]  /*87c0*/  UMOV UR8, UR14 ;  /* 0x0000000e00087c82 */ /* 0x000fc80008000000 */
[----:B------:R0:W-:Y:S02]  /*87d0*/  UTMALDG.3D.MULTICAST [UR8], [UR4], UR20, desc[UR6] ;  /* 0x00000608040073b4 */ /* 0x0001e40008011814 */
[----:B0-----:R-:W-:Y:S01]  /*87e0*/  UMOV UR8, UR15 ;  /* 0x0000000f00087c82 */ /* 0x001fe20008000000 */
[----:B------:R-:W-:Y:S02]  /*87f0*/  UMOV UR11, UR19 ;  /* 0x00000013000b7c82 */ /* 0x000fe40008000000 */
[----:B------:R0:W-:Y:S02]  /*8800*/  UTMALDG.3D [UR8], [UR24], desc[UR6] ;  /* 0x00000608180075b4 */ /* 0x0001e40008011000 */
[----:B0-----:R-:W-:Y:S05]  /*8810*/  @P4 BRA `(.L_x_182) ;  /* 0xfffffffc003c4947 */ /* 0x001fea000383ffff */
.L_x_178:
[----:B------:R-:W-:Y:S05]  /*8820*/  BSYNC B1 ;  /* 0x0000000000017941 */ /* 0x000fea0003800000 */
.L_x_177:
[----:B------:R-:W-:Y:S01]  /*8830*/  LOP3.LUT P5, RZ, R15, 0xff, RZ, 0xc0, !PT ;  /* 0x000000ff0fff7812 */ /* 0x000fe200078ac0ff */
[----:B------:R-:W-:Y:S01]  /*8840*/  VIADD R6, R13, UR13 ;  /* 0x0000000d0d067c36 */ /* 0x000fe20008000000 */
[----:B------:R-:W-:Y:S01]  /*8850*/  ULDC.64 UR4, c[0x0][0x650] ;  /* 0x0001940000047ab9 */ /* 0x000fe20000000a00 */
[----:B------:R-:W-:Y:S01]  /*8860*/  IMAD.U32 R11, RZ, RZ, UR13 ;  /* 0x0000000dff0b7e24 */ /* 0x000fe2000f8e00ff */
[----:B------:R-:W-:Y:S01]  /*8870*/  UISETP.GE.U32.AND UP0, UPT, UR13, 0x12, UPT ;  /* 0x000000120d00788c */ /* 0x000fe2000bf06070 */
[----:B------:R-:W-:Y:S01]  /*8880*/  BSSY B1, `(.L_x_183) ;  /* 0x000006b000017945 */ /* 0x000fe20003800000 */
[----:B------:R-:W-:Y:S02]  /*8890*/  ISETP.GT.U32.AND P1, PT, R6, 0x11, PT ;  /* 0x000000110600780c */ /* 0x000fe40003f24070 */
[----:B------:R-:W-:Y:S02]  /*88a0*/  PRMT R15, RZ, 0x7610, R15 ;  /* 0x00007610ff0f7816 */ /* 0x000fe4000000000f */
[----:B------:R-:W-:-:S02]  /*88b0*/  ISETP.LT.U32.AND P1, PT, R11, 0x12, P1 ;  /* 0x000000120b00780c */ /* 0x000fc40000f21070 */
[----:B------:R-:W-:Y:S01]  /*88c0*/  PLOP3.LUT P4, PT, PT, PT, UP0, 0x80, 0x0 ;  /* 0x000000000000781c */ /* 0x000fe20003f8f008 */
[----:B------:R-:W0:Y:S01]  /*88d0*/  @P5 S2R R17, SR_CgaCtaId ;  /* 0x0000000000115919 */ /* 0x000e220000008800 */
[----:B------:R-:W-:-:S04]  /*88e0*/  @P5 MOV R4, 0x400 ;  /* 0x0000040000045802 */ /* 0x000fc80000000f00 */
[----:B0-----:R-:W-:Y:S01]  /*88f0*/  @P5 LEA R10, R17, R4, 0x18 ;  /* 0x00000004110a5211 */ /* 0x001fe200078ec0ff */
[----:B------:R-:W-:-:S03]  /*8900*/  IMAD.WIDE.U32 R4, R6, 0x38e38e39, RZ ;  /* 0x38e38e3906047825 */ /* 0x000fc600078e00ff */
[----:B------:R0:W-:Y:S01]  /*8910*/  @P5 SYNCS.ARRIVE.TRANS64.A1T0 RZ, [R10+URZ+0x158], RZ ;  /* 0x000158ff0aff59a7 */ /* 0x0001e2000810003f */
[----:B------:R-:W-:Y:S01]  /*8920*/  IADD3 R2, P5, R2, R8, RZ ;  /* 0x0000000802027210 */ /* 0x000fe20007fbe0ff */
[----:B------:R-:W-:Y:S01]  /*8930*/  IMAD.MOV.U32 R4, RZ, RZ, -0x1 ;  /* 0xffffffffff047424 */ /* 0x000fe200078e00ff */
[----:B------:R-:W-:Y:S02]  /*8940*/  SHF.R.U32.HI R11, RZ, 0x2, R5 ;  /* 0x00000002ff0b7819 */ /* 0x000fe40000011605 */
[----:B------:R-:W-:Y:S01]  /*8950*/  SEL R5, RZ, 0x1, !P1 ;  /* 0x00000001ff057807 */ /* 0x000fe20004800000 */
[----:B------:R-:W-:Y:S01]  /*8960*/  IMAD.X R3, R3, 0x1, R0, P5 ;  /* 0x0000000103037824 */ /* 0x000fe200028e0600 */
[----:B------:R-:W-:Y:S01]  /*8970*/  ISETP.GE.U32.AND P1, PT, R2, UR4, PT ;  /* 0x0000000402007c0c */ /* 0x000fe2000bf26070 */
[----:B------:R-:W-:Y:S01]  /*8980*/  IMAD R13, R11, -0x12, R6 ;  /* 0xffffffee0b0d7824 */ /* 0x000fe200078e0206 */
[----:B------:R-:W-:Y:S01]  /*8990*/  LOP3.LUT R12, R12, R5, RZ, 0x3c, !PT ;  /* 0x000000050c0c7212 */ /* 0x000fe200078e3cff */
[----:B------:R-:W-:Y:S01]  /*89a0*/  IMAD.MOV.U32 R6, RZ, RZ, -0x1 ;  /* 0xffffffffff067424 */ /* 0x000fe200078e00ff */
[----:B------:R-:W-:Y:S01]  /*89b0*/  ISETP.GE.U32.AND.EX P1, PT, R3, UR5, PT, P1 ;  /* 0x0000000503007c0c */ /* 0x000fe2000bf26110 */
[----:B------:R-:W-:Y:S01]  /*89c0*/  IMAD.MOV.U32 R5, RZ, RZ, -0x1 ;  /* 0xffffffffff057424 */ /* 0x000fe200078e00ff */
[----:B------:R-:W-:-:S02]  /*89d0*/  @P4 LOP3.LUT R12, R12, 0x1, R11, 0x78, !PT ;  /* 0x000000010c0c4812 */ /* 0x000fc400078e780b */
[----:B0-----:R-:W-:-:S09]  /*89e0*/  PRMT R10, RZ, 0x7610, R10 ;  /* 0x00007610ff0a7816 */ /* 0x001fd2000000000a */
[----:B------:R-:W-:Y:S05]  /*89f0*/  @P1 BRA `(.L_x_184) ;  /* 0x00000004004c1947 */ /* 0x000fea0003800000 */
[----:B------:R-:W0:Y:S01]  /*8a00*/  S2R R18, SR_CTAID.X ;  /* 0x0000000000127919 */ /* 0x000e220000002500 */
[----:B------:R-:W-:Y:S01]  /*8a10*/  ULDC.64 UR4, c[0x0][0x628] ;  /* 0x00018a0000047ab9 */ /* 0x000fe20000000a00 */
[----:B------:R-:W1:Y:S01]  /*8a20*/  LDC R19, c[0x0][0x144] ;  /* 0x00005100ff137b82 */ /* 0x000e620000000800 */
[----:B------:R-:W-:Y:S01]  /*8a30*/  ISETP.NE.U32.AND P1, PT, RZ, UR4, PT ;  /* 0x00000004ff007c0c */ /* 0x000fe2000bf25070 */
[----:B------:R-:W2:Y:S01]  /*8a40*/  S2R R6, SR_CTAID.Y ;  /* 0x0000000000067919 */ /* 0x000ea20000002600 */
[----:B------:R-:W-:Y:S01]  /*8a50*/  ULDC UR7, c[0x0][0x630] ;  /* 0x00018c0000077ab9 */ /* 0x000fe20000000800 */
[----:B------:R-:W-:Y:S01]  /*8a60*/  ULDC UR8, c[0x0][0x150] ;  /* 0x0000540000087ab9 */ /* 0x000fe20000000800 */
[----:B------:R-:W-:Y:S01]  /*8a70*/  ISETP.NE.AND.EX P1, PT, RZ, UR5, PT, P1 ;  /* 0x00000005ff007c0c */ /* 0x000fe2000bf25310 */
[----:B------:R-:W-:Y:S02]  /*8a80*/  IMAD.MOV.U32 R4, RZ, RZ, R2 ;  /* 0x000000ffff047224 */ /* 0x000fe400078e0002 */
[----:B------:R-:W-:Y:S01]  /*8a90*/  IMAD.MOV.U32 R5, RZ, RZ, R3 ;  /* 0x000000ffff057224 */ /* 0x000fe200078e0003 */
[----:B0-----:R-:W-:-:S09]  /*8aa0*/  I2FP.F32.U32 R20, R18 ;  /* 0x0000001200147245 */ /* 0x001fd20000201000 */
[----:B------:R-:W-:Y:S05]  /*8ab0*/  @!P1 BRA `(.L_x_185) ;  /* 0x0000000000289947 */ /* 0x000fea0003800000 */
[----:B------:R-:W-:Y:S02]  /*8ac0*/  ULDC UR6, c[0x0][0x634] ;  /* 0x00018d0000067ab9 */ /* 0x000fe40000000800 */
[----:B------:R-:W-:-:S05]  /*8ad0*/  IADD3 R5, P1, R2, UR6, RZ ;  /* 0x0000000602057c10 */ /* 0x000fca000ff3e0ff */
[----:B------:R-:W-:-:S04]  /*8ae0*/  IMAD.X R21, RZ, RZ, R3, P1 ;  /* 0x000000ffff157224 */ /* 0x000fc800008e0603 */
[----:B------:R-:W-:-:S04]  /*8af0*/  IMAD.WIDE.U32 R10, R21, UR4, RZ ;  /* 0x00000004150a7c25 */ /* 0x000fc8000f8e00ff */
[----:B------:R-:W-:-:S04]  /*8b00*/  IMAD.WIDE.U32 R10, P1, R5, UR5, R10 ;  /* 0x00000005050a7c25 */ /* 0x000fc8000f82000a */
[----:B------:R-:W-:-:S04]  /*8b10*/  IMAD.WIDE.U32 R4, R5, UR4, RZ ;  /* 0x0000000405047c25 */ /* 0x000fc8000f8e00ff */
[----:B------:R-:W-:Y:S01]  /*8b20*/  IMAD.MOV.U32 R4, RZ, RZ, R11 ;  /* 0x000000ffff047224 */ /* 0x000fe200078e000b */
[----:B------:R-:W-:Y:S01]  /*8b30*/  IADD3 RZ, P4, R5, R10, RZ ;  /* 0x0000000a05ff7210 */ /* 0x000fe20007f9e0ff */
[----:B------:R-:W-:-:S04]  /*8b40*/  IMAD.X R5, RZ, RZ, RZ, P1 ;  /* 0x000000ffff057224 */ /* 0x000fc800008e06ff */
[----:B------:R-:W-:-:S08]  /*8b50*/  IMAD.WIDE.U32.X R4, R21, UR5, R4, P4 ;  /* 0x0000000515047c25 */ /* 0x000fd0000a0e0404 */
.L_x_185:
[----:B------:R-:W-:Y:S01]  /*8b60*/  FMUL R20, R20, UR8 ;  /* 0x0000000814147c20 */ /* 0x000fe20008400000 */
[--C-:B------:R-:W-:Y:S01]  /*8b70*/  SHF.R.U64 R16, R4, UR7, R5.reuse ;  /* 0x0000000704107c19 */ /* 0x100fe20008001205 */
[----:B------:R-:W-:Y:S01]  /*8b80*/  ULDC.64 UR4, c[0x0][0x620] ;  /* 0x0001880000047ab9 */ /* 0x000fe20000000a00 */
[----:B------:R-:W-:Y:S01]  /*8b90*/  SHF.R.U32.HI R4, RZ, UR7, R5 ;  /* 0x00000007ff047c19 */ /* 0x000fe20008011605 */
[----:B------:R-:W-:Y:S01]  /*8ba0*/  ULDC.64 UR6, c[0x0][0x640] ;  /* 0x0001900000067ab9 */ /* 0x000fe20000000a00 */
[----:B------:R-:W-:Y:S01]  /*8bb0*/  IADD3 R5, P1, RZ, -R16, RZ ;  /* 0x80000010ff057210 */ /* 0x000fe20007f3e0ff */
[----:B------:R-:W0:Y:S01]  /*8bc0*/  F2I.U32.TRUNC.NTZ R20, R20 ;  /* 0x0000001400147305 */ /* 0x000e22000020f000 */
[----:B------:R-:W3:Y:S03]  /*8bd0*/  LDC R21, c[0x0][0x148] ;  /* 0x00005200ff157b82 */ /* 0x000ee60000000800 */
[----:B------:R-:W-:Y:S01]  /*8be0*/  IMAD.X R4, RZ, RZ, ~R4, P1 ;  /* 0x000000ffff047224 */ /* 0x000fe200008e0e04 */
[----:B------:R-:W-:-:S03]  /*8bf0*/  ISETP.NE.U32.AND P1, PT, RZ, UR6, PT ;  /* 0x00000006ff007c0c */ /* 0x000fc6000bf25070 */
[----:B------:R-:W-:Y:S01]  /*8c00*/  IMAD R4, R4, UR4, RZ ;  /* 0x0000000404047c24 */ /* 0x000fe2000f8e02ff */
[----:B------:R-:W-:-:S03]  /*8c10*/  ISETP.NE.AND.EX P1, PT, RZ, UR7, PT, P1 ;  /* 0x00000007ff007c0c */ /* 0x000fc6000bf25310 */
[C---:B------:R-:W-:Y:S01]  /*8c20*/  IMAD R11, R5.reuse, UR5, R4 ;  /* 0x00000005050b7c24 */ /* 0x040fe2000f8e0204 */
[----:B------:R-:W-:Y:S01]  /*8c30*/  ULDC UR5, c[0x0][0x154] ;  /* 0x0000550000057ab9 */ /* 0x000fe20000000800 */
[----:B------:R-:W-:Y:S01]  /*8c40*/  IMAD.WIDE.U32 R4, R5, UR4, R2 ;  /* 0x0000000405047c25 */ /* 0x000fe2000f8e0002 */
[----:B------:R-:W-:-:S03]  /*8c50*/  ULDC UR4, c[0x0][0x618] ;  /* 0x0001860000047ab9 */ /* 0x000fc60000000800 */
[----:B0-----:R-:W-:Y:S02]  /*8c60*/  IMAD.MOV R10, RZ, RZ, -R20 ;  /* 0x000000ffff0a7224 */ /* 0x001fe400078e0a14 */
[----:B------:R-:W-:Y:S02]  /*8c70*/  IMAD.IADD R5, R5, 0x1, R11 ;  /* 0x0000000105057824 */ /* 0x000fe400078e020b */
[----:B-1----:R-:W-:Y:S01]  /*8c80*/  IMAD R18, R19, R10, R18 ;  /* 0x0000000a13127224 */ /* 0x002fe200078e0212 */
[----:B--2---:R-:W-:Y:S02]  /*8c90*/  I2FP.F32.U32 R10, R6 ;  /* 0x00000006000a7245 */ /* 0x004fe40000201000 */
[--C-:B------:R-:W-:Y:S02]  /*8ca0*/  SHF.R.U64 R19, R4, UR4, R5.reuse ;  /* 0x0000000404137c19 */ /* 0x100fe40008001205 */
[----:B------:R-:W-:Y:S01]  /*8cb0*/  SHF.R.U32.HI R4, RZ, UR4, R5 ;  /* 0x00000004ff047c19 */ /* 0x000fe20008011605 */
[----:B------:R-:W-:Y:S01]  /*8cc0*/  FMUL R10, R10, UR5 ;  /* 0x000000050a0a7c20 */ /* 0x000fe20008400000 */
[----:B------:R-:W-:-:S02]  /*8cd0*/  ULDC UR4, c[0x0][0x608] ;  /* 0x0001820000047ab9 */ /* 0x000fc40000000800 */
[--C-:B------:R-:W-:Y:S01]  /*8ce0*/  SHF.R.U64 R22, R19, UR4, R4.reuse ;  /* 0x0000000413167c19 */ /* 0x100fe20008001204 */
[----:B------:R0:W1:Y:S01]  /*8cf0*/  F2I.U32.TRUNC.NTZ R24, R10 ;  /* 0x0000000a00187305 */ /* 0x000062000020f000 */
[----:B------:R-:W-:Y:S01]  /*8d00*/  SHF.R.U32.HI R5, RZ, UR4, R4 ;  /* 0x00000004ff057c19 */ /* 0x000fe20008011604 */
[----:B------:R-:W-:-:S03]  /*8d10*/  ULDC UR4, c[0x0][0x658] ;  /* 0x0001960000047ab9 */ /* 0x000fc60000000800 */
[--C-:B------:R-:W-:Y:S02]  /*8d20*/  SHF.R.U64 R20, R22, UR4, R5.reuse ;  /* 0x0000000416147c19 */ /* 0x100fe40008001205 */
[----:B------:R-:W-:-:S03]  /*8d30*/  SHF.R.U32.HI R23, RZ, UR4, R5 ;  /* 0x00000004ff177c19 */ /* 0x000fc60008011605 */
[----:B------:R-:W-:Y:S02]  /*8d40*/  IMAD.MOV.U32 R4, RZ, RZ, R20 ;  /* 0x000000ffff047224 */ /* 0x000fe400078e0014 */
[----:B------:R-:W-:Y:S01]  /*8d50*/  IMAD.MOV.U32 R5, RZ, RZ, R23 ;  /* 0x000000ffff057224 */ /* 0x000fe200078e0017 */
[----:B0-----:R-:W-:Y:S06]  /*8d60*/  @!P1 BRA `(.L_x_186) ;  /* 0x0000000000289947 */ /* 0x001fec0003800000 */
        /* <DEDUP_REMOVED lines=10> */
.L_x_186:
[----:B------:R-:W-:Y:S01]  /*8e10*/  ULDC UR4, c[0x0][0x648] ;  /* 0x0001920000047ab9 */ /* 0x000fe20000000800 */
[----:B------:R-:W-:Y:S01]  /*8e20*/  LOP3.LUT R22, R22, UR17, RZ, 0xc0, !PT ;  /* 0x0000001116167c12 */ /* 0x000fe2000f8ec0ff */
[----:B-1----:R-:W-:Y:S01]  /*8e30*/  IMAD.MOV R24, RZ, RZ, -R24 ;  /* 0x000000ffff187224 */ /* 0x002fe200078e0a18 */
[----:B------:R-:W-:Y:S01]  /*8e40*/  SHF.R.U64 R5, R4, UR4, R5 ;  /* 0x0000000404057c19 */ /* 0x000fe20008001205 */
[----:B------:R-:W-:Y:S01]  /*8e50*/  ULDC UR4, c[0x0][0x638] ;  /* 0x00018e0000047ab9 */ /* 0x000fe20000000800 */
[----:B------:R-:W-:Y:S01]  /*8e60*/  LOP3.LUT R19, R19, UR16, RZ, 0xc0, !PT ;  /* 0x0000001013137c12 */ /* 0x000fe2000f8ec0ff */
[----:B---3--:R-:W-:Y:S01]  /*8e70*/  @P3 IMAD R18, R21, R24, R6 ;  /* 0x0000001815123224 */ /* 0x008fe200078e0206 */
[----:B------:R-:W-:Y:S01]  /*8e80*/  ULDC UR5, c[0x0][0x610] ;  /* 0x0001840000057ab9 */ /* 0x000fe20000000800 */
[----:B------:R-:W-:Y:S02]  /*8e90*/  IMAD.MOV R11, RZ, RZ, -R5 ;  /* 0x000000ffff0b7224 */ /* 0x000fe400078e0a05 */
[----:B------:R-:W-:-:S02]  /*8ea0*/  IMAD R5, R5, UR18, R22 ;  /* 0x0000001205057c24 */ /* 0x000fc4000f8e0216 */
[----:B------:R-:W-:Y:S01]  /*8eb0*/  IMAD R20, R11, UR4, R20 ;  /* 0x000000040b147c24 */ /* 0x000fe2000f8e0214 */
[----:B------:R-:W-:Y:S01]  /*8ec0*/  ULDC UR4, c[0x0][0x600] ;  /* 0x0001800000047ab9 */ /* 0x000fe20000000800 */
[----:B------:R-:W-:Y:S02]  /*8ed0*/  IMAD R18, R5, UR5, R18 ;  /* 0x0000000505127c24 */ /* 0x000fe4000f8e0212 */
[----:B------:R-:W-:Y:S02]  /*8ee0*/  IMAD R11, R20, UR4, R19 ;  /* 0x00000004140b7c24 */ /* 0x000fe4000f8e0213 */
[----:B------:R-:W-:Y:S02]  /*8ef0*/  IMAD.MOV.U32 R10, RZ, RZ, 0x1 ;  /* 0x00000001ff0a7424 */ /* 0x000fe400078e00ff */
[----:B------:R-:W-:Y:S01]  /*8f00*/  IMAD.MOV.U32 R4, RZ, RZ, R16 ;  /* 0x000000ffff047224 */ /* 0x000fe200078e0010 */
[----:B------:R-:W-:Y:S02]  /*8f10*/  SEL R5, R11, R18, !P3 ;  /* 0x000000120b057207 */ /* 0x000fe40005800000 */
[----:B------:R-:W-:-:S07]  /*8f20*/  SEL R6, R18, R11, !P3 ;  /* 0x0000000b12067207 */ /* 0x000fce0005800000 */
.L_x_184:
[----:B------:R-:W-:Y:S05]  /*8f30*/  BSYNC B1 ;  /* 0x0000000000017941 */ /* 0x000fea0003800000 */
.L_x_183:
[----:B------:R-:W-:-:S13]  /*8f40*/  LOP3.LUT P1, RZ, R10, 0xff, RZ, 0xc0, !PT ;  /* 0x000000ff0aff7812 */ /* 0x000fda000782c0ff */
[----:B------:R-:W-:Y:S05]  /*8f50*/  @P1 BRA `(.L_x_187) ;  /* 0xfffffff400341947 */ /* 0x000fea000383ffff */
[----:B------:R-:W-:Y:S05]  /*8f60*/  BSYNC B0 ;  /* 0x0000000000007941 */ /* 0x000fea0003800000 */
.L_x_175:
[----:B------:R-:W-:-:S03]  /*8f70*/  UMOV UR4, 0xffffffff ;  /* 0xffffffff00047882 */ /* 0x000fc60000000000 */
[----:B------:R-:W-:Y:S05]  /*8f80*/  BRA.DIV UR4, `(.L_x_188) ;  /* 0x0000000e04447947 */ /* 0x000fea000b800000 */
[----:B------:R-:W-:-:S13]  /*8f90*/  ELECT P0, URZ, PT ;  /* 0x00000000003f782f */ /* 0x000fda0003800000 */
.L_x_218:
[----:B------:R-:W-:Y:S04]  /*8fa0*/  BSSY B0, `(.L_x_189) ;  /* 0x00000a9000007945 */ /* 0x000fe80003800000 */
[----:B------:R-:W-:Y:S05]  /*8fb0*/  @!P0 BRA `(.L_x_190) ;  /* 0x00000008009c8947 */ /* 0x000fea0003800000 */
[----:B------:R-:W-:-:S04]  /*8fc0*/  LOP3.LUT R7, R7, 0x2, RZ, 0xfc, !PT ;  /* 0x0000000207077812 */ /* 0x000fc800078efcff */
[----:B------:R-:W-:-:S13]  /*8fd0*/  ISETP.NE.AND P0, PT, R7, 0x3, PT ;  /* 0x000000030700780c */ /* 0x000fda0003f05270 */
[----:B------:R-:W-:Y:S05]  /*8fe0*/  @!P0 BRA `(.L_x_191) ;  /* 0x0000000000048947 */ /* 0x000fea0003800000 */
[----:B------:R-:W-:Y:S01]  /*8ff0*/  BPT.TRAP 0x1 ;  /* 0x000000040000795c */ /* 0x000fe20000300000 */
.L_x_191:
[----:B------:R-:W0:Y:S01]  /*9000*/  S2R R3, SR_CgaCtaId ;  /* 0x0000000000037919 */ /* 0x000e220000008800 */
[----:B------:R-:W-:Y:S02]  /*9010*/  MOV R0, 0x400 ;  /* 0x0000040000007802 */ /* 0x000fe40000000f00 */
[----:B------:R-:W-:Y:S02]  /*9020*/  SHF.L.U32 R2, R12, 0x1f, RZ ;  /* 0x0000001f0c027819 */ /* 0x000fe400000006ff */
[----:B0-----:R-:W-:-:S05]  /*9030*/  LEA R0, R3, R0, 0x18 ;  /* 0x0000000003007211 */ /* 0x001fca00078ec0ff */
[----:B------:R-:W-:-:S04]  /*9040*/  VIADD R0, R0, 0x90 ;  /* 0x0000009000007836 */ /* 0x000fc80000000000 */
[C---:B------:R-:W-:Y:S02]  /*9050*/  IMAD R5, R13.reuse, 0x8, R0 ;  /* 0x000000080d057824 */ /* 0x040fe400078e0200 */
[----:B------:R-:W-:Y:S02]  /*9060*/  VIADD R13, R13, 0x1 ;  /* 0x000000010d0d7836 */ /* 0x000fe40000000000 */
[----:B------:R-:W0:Y:S03]  /*9070*/  SYNCS.PHASECHK.TRANS64.TRYWAIT P0, [R5+URZ], R2 ;  /* 0x00000002050075a7 */ /* 0x000e26000800017f */
[----:B------:R-:W-:-:S04]  /*9080*/  ISETP.NE.AND P1, PT, R13, 0x12, PT ;  /* 0x000000120d00780c */ /* 0x000fc80003f25270 */
[----:B------:R-:W-:Y:S02]  /*9090*/  SEL R3, RZ, 0x1, P1 ;  /* 0x00000001ff037807 */ /* 0x000fe40000800000 */
[----:B------:R-:W-:Y:S02]  /*90a0*/  SEL R13, R13, RZ, P1 ;  /* 0x000000ff0d0d7207 */ /* 0x000fe40000800000 */
[----:B------:R-:W-:-:S03]  /*90b0*/  LOP3.LUT R12, R12, R3, RZ, 0x3c, !PT ;  /* 0x000000030c0c7212 */ /* 0x000fc600078e3cff */
[----:B------:R-:W-:Y:S01]  /*90c0*/  IMAD R7, R13, 0x8, R0 ;  /* 0x000000080d077824 */ /* 0x000fe200078e0200 */
[----:B------:R-:W-:Y:S01]  /*90d0*/  SHF.L.U32 R4, R12, 0x1f, RZ ;  /* 0x0000001f0c047819 */ /* 0x000fe200000006ff */
[----:B0-----:R-:W-:Y:S06]  /*90e0*/  @!P0 BRA `(.L_x_192) ;  /* 0x0000000c00108947 */ /* 0x001fec0003800000 */
.L_x_219:
[----:B------:R-:W1:Y:S01]  /*90f0*/  SYNCS.PHASECHK.TRANS64.TRYWAIT P0, [R7+URZ], R4 ;  /* 0x00000004070075a7 */ /* 0x000e62000800017f */
[----:B0-----:R-:W-:-:S05]  /*9100*/  VIADD R2, R13, 0x1 ;  /* 0x000000010d027836 */ /* 0x001fca0000000000 */
[----:B------:R-:W-:-:S04]  /*9110*/  ISETP.NE.AND P1, PT, R2, 0x12, PT ;  /* 0x000000120200780c */ /* 0x000fc80003f25270 */
[----:B------:R-:W-:Y:S02]  /*9120*/  SEL R3, RZ, 0x1, P1 ;  /* 0x00000001ff037807 */ /* 0x000fe40000800000 */
[----:B------:R-:W-:Y:S02]  /*9130*/  SEL R9, R2, RZ, P1 ;  /* 0x000000ff02097207 */ /* 0x000fe40000800000 */
[----:B------:R-:W-:-:S03]  /*9140*/  LOP3.LUT R12, R12, R3, RZ, 0x3c, !PT ;  /* 0x000000030c0c7212 */ /* 0x000fc600078e3cff */
[----:B------:R-:W-:Y:S01]  /*9150*/  IMAD R6, R9, 0x8, R0 ;  /* 0x0000000809067824 */ /* 0x000fe200078e0200 */
[----:B------:R-:W-:Y:S01]  /*9160*/  SHF.L.U32 R5, R12, 0x1f, RZ ;  /* 0x0000001f0c057819 */ /* 0x000fe200000006ff */
[----:B-1----:R-:W-:Y:S06]  /*9170*/  @!P0 BRA `(.L_x_193) ;  /* 0x0000000c00008947 */ /* 0x002fec0003800000 */
.L_x_220:
[----:B------:R-:W1:Y:S01]  /*9180*/  SYNCS.PHASECHK.TRANS64.TRYWAIT P0, [R6+URZ], R5 ;  /* 0x00000005060075a7 */ /* 0x000e62000800017f */
[----:B------:R-:W-:-:S05]  /*9190*/  VIADD R2, R9, 0x1 ;  /* 0x0000000109027836 */ /* 0x000fca0000000000 */
[----:B------:R-:W-:-:S04]  /*91a0*/  ISETP.NE.AND P1, PT, R2, 0x12, PT ;  /* 0x000000120200780c */ /* 0x000fc80003f25270 */
[----:B------:R-:W-:Y:S02]  /*91b0*/  SEL R3, RZ, 0x1, P1 ;  /* 0x00000001ff037807 */ /* 0x000fe40000800000 */
[----:B0-----:R-:W-:Y:S02]  /*91c0*/  SEL R7, R2, RZ, P1 ;  /* 0x000000ff02077207 */ /* 0x001fe40000800000 */
[----:B------:R-:W-:-:S03]  /*91d0*/  LOP3.LUT R12, R12, R3, RZ, 0x3c, !PT ;  /* 0x000000030c0c7212 */ /* 0x000fc600078e3cff */
[----:B------:R-:W-:Y:S01]  /*91e0*/  IMAD R9, R7, 0x8, R0 ;  /* 0x0000000807097824 */ /* 0x000fe200078e0200 */
[----:B------:R-:W-:Y:S01]  /*91f0*/  SHF.L.U32 R4, R12, 0x1f, RZ ;  /* 0x0000001f0c047819 */ /* 0x000fe200000006ff */
[----:B-1----:R-:W-:Y:S06]  /*9200*/  @!P0 BRA `(.L_x_194) ;  /* 0x0000000800f08947 */ /* 0x002fec0003800000 */
.L_x_221:
[----:B------:R-:W1:Y:S01]  /*9210*/  SYNCS.PHASECHK.TRANS64.TRYWAIT P0, [R9+URZ], R4 ;  /* 0x00000004090075a7 */ /* 0x000e62000800017f */
[----:B------:R-:W-:-:S05]  /*9220*/  VIADD R2, R7, 0x1 ;  /* 0x0000000107027836 */ /* 0x000fca0000000000 */
[----:B------:R-:W-:-:S04]  /*9230*/  ISETP.NE.AND P1, PT, R2, 0x12, PT ;  /* 0x000000120200780c */ /* 0x000fc80003f25270 */
[----:B------:R-:W-:Y:S02]  /*9240*/  SEL R3, RZ, 0x1, P1 ;  /* 0x00000001ff037807 */ /* 0x000fe40000800000 */
[----:B------:R-:W-:Y:S02]  /*9250*/  SEL R7, R2, RZ, P1 ;  /* 0x000000ff02077207 */ /* 0x000fe40000800000 */
[----:B------:R-:W-:-:S03]  /*9260*/  LOP3.LUT R12, R12, R3, RZ, 0x3c, !PT ;  /* 0x000000030c0c7212 */ /* 0x000fc600078e3cff */
[----:B0-----:R-:W-:Y:S01]  /*9270*/  IMAD R6, R7, 0x8, R0 ;  /* 0x0000000807067824 */ /* 0x001fe200078e0200 */
[----:B------:R-:W-:Y:S01]  /*9280*/  SHF.L.U32 R5, R12, 0x1f, RZ ;  /* 0x0000001f0c057819 */ /* 0x000fe200000006ff */
[----:B-1----:R-:W-:Y:S06]  /*9290*/  @!P0 BRA `(.L_x_195) ;  /* 0x0000000800e08947 */ /* 0x002fec0003800000 */
.L_x_222:
        /* <DEDUP_REMOVED lines=9> */
.L_x_223:
        /* <DEDUP_REMOVED lines=9> */
.L_x_224:
        /* <DEDUP_REMOVED lines=9> */
.L_x_225:
        /* <DEDUP_REMOVED lines=9> */
.L_x_226:
        /* <DEDUP_REMOVED lines=9> */
.L_x_227:
        /* <DEDUP_REMOVED lines=9> */
.L_x_228:
        /* <DEDUP_REMOVED lines=9> */
.L_x_229:
        /* <DEDUP_REMOVED lines=9> */
.L_x_230:
        /* <DEDUP_REMOVED lines=9> */
.L_x_231:
        /* <DEDUP_REMOVED lines=9> */
.L_x_232:
        /* <DEDUP_REMOVED lines=9> */
.L_x_233:
        /* <DEDUP_REMOVED lines=9> */
.L_x_234:
[----:B------:R-:W1:Y:S01]  /*9960*/  SYNCS.PHASECHK.TRANS64.TRYWAIT P0, [R6+URZ], R5 ;  /* 0x00000005060075a7 */ /* 0x000e62000800017f */
[----:B------:R-:W-:-:S05]  /*9970*/  VIADD R2, R7, 0x1 ;  /* 0x0000000107027836 */ /* 0x000fca0000000000 */
[----:B------:R-:W-:-:S04]  /*9980*/  ISETP.NE.AND P1, PT, R2, 0x12, PT ;  /* 0x000000120200780c */ /* 0x000fc80003f25270 */
[----:B0-----:R-:W-:Y:S02]  /*9990*/  SEL R4, RZ, 0x1, P1 ;  /* 0x00000001ff047807 */ /* 0x001fe40000800000 */
[----:B------:R-:W-:Y:S02]  /*99a0*/  SEL R3, R2, RZ, P1 ;  /* 0x000000ff02037207 */ /* 0x000fe40000800000 */
[----:B------:R-:W-:Y:S01]  /*99b0*/  LOP3.LUT R4, R11, R4, RZ, 0x3c, !PT ;  /* 0x000000040b047212 */ /* 0x000fe200078e3cff */
[----:B-1----:R-:W-:Y:S06]  /*99c0*/  @!P0 BRA `(.L_x_208) ;  /* 0x0000000800188947 */ /* 0x002fec0003800000 */
.L_x_235:
[----:B------:R-:W-:Y:S01]  /*99d0*/  IMAD R3, R3, 0x8, R0 ;  /* 0x0000000803037824 */ /* 0x000fe200078e0200 */
[----:B------:R-:W-:-:S07]  /*99e0*/  SHF.L.U32 R0, R4, 0x1f, RZ ;  /* 0x0000001f04007819 */ /* 0x000fce00000006ff */
.L_x_209:
[----:B-1----:R1:W2:Y:S02]  /*99f0*/  SYNCS.PHASECHK.TRANS64.TRYWAIT P0, [R3+URZ], R0 ;  /* 0x00000000030075a7 */ /* 0x0022a4000800017f */
[----:B--2---:R-:W-:Y:S05]  /*9a00*/  @!P0 NANOSLEEP.SYNCS 0x989680 ;  /* 0x009896800000895d */ /* 0x004fea0003900000 */
[----:B------:R-:W2:Y:S02]  /*9a10*/  @!P0 SYNCS.PHASECHK.TRANS64 P0, [R3+URZ], R0 ;  /* 0x00000000030085a7 */ /* 0x000ea4000800007f */
[----:B--2---:R-:W-:Y:S05]  /*9a20*/  @!P0 BRA `(.L_x_209) ;  /* 0xfffffffc00f08947 */ /* 0x004fea000383ffff */
.L_x_190:
[----:B------:R-:W-:Y:S05]  /*9a30*/  BSYNC B0 ;  /* 0x0000000000007941 */ /* 0x000fea0003800000 */
.L_x_189:
[----:B------:R-:W-:Y:S05]  /*9a40*/  EXIT ;  /* 0x000000000000794d */ /* 0x000fea0003800000 */
.L_x_20:
[----:B0-----:R-:W-:-:S04]  /*9a50*/  IMAD.U32 R18, RZ, RZ, UR15 ;  /* 0x0000000fff127e24 */ /* 0x001fc8000f8e00ff */
[----:B------:R0:W1:Y:S03]  /*9a60*/  SYNCS.PHASECHK.TRANS64.TRYWAIT P1, [R18+URZ+-0x8], R17 ;  /* 0xfffff811120075a7 */ /* 0x000066000802017f */
[----:B-1----:R-:W-:Y:S05]  /*9a70*/  @!P1 NANOSLEEP.SYNCS 0x989680 ;  /* 0x009896800000995d */ /* 0x002fea0003900000 */
[----:B------:R-:W1:Y:S02]  /*9a80*/  @!P1 SYNCS.PHASECHK.TRANS64 P1, [R18+URZ+-0x8], R17 ;  /* 0xfffff811120095a7 */ /* 0x000e64000802007f */
[----:B-1----:R-:W-:Y:S05]  /*9a90*/  @!P1 BRA `(.L_x_20) ;  /* 0xfffffffc00ec9947 */ /* 0x002fea000383ffff */
[----:B------:R-:W-:Y:S05]  /*9aa0*/  BRA `(.L_x_210) ;  /* 0xffffff7c00547947 */ /* 0x000fea000383ffff */
.L_x_25:
[----:B-1----:R-:W-:-:S04]  /*9ab0*/  IMAD.U32 R18, RZ, RZ, UR6 ;  /* 0x00000006ff127e24 */ /* 0x002fc8000f8e00ff */
[----:B------:R1:W4:Y:S03]  /*9ac0*/  SYNCS.PHASECHK.TRANS64.TRYWAIT P1, [R18+URZ], R17 ;  /* 0x00000011120075a7 */ /* 0x000326000802017f */
[----:B----4-:R-:W-:Y:S05]  /*9ad0*/  @!P1 NANOSLEEP.SYNCS 0x989680 ;  /* 0x009896800000995d */ /* 0x010fea0003900000 */
[----:B------:R-:W4:Y:S02]  /*9ae0*/  @!P1 SYNCS.PHASECHK.TRANS64 P1, [R18+URZ], R17 ;  /* 0x00000011120095a7 */ /* 0x000f24000802007f */
[----:B----4-:R-:W-:Y:S05]  /*9af0*/  @!P1 BRA `(.L_x_25) ;  /* 0xfffffffc00ec9947 */ /* 0x010fea000383ffff */
[----:B------:R-:W-:Y:S05]  /*9b00*/  BRA `(.L_x_24) ;  /* 0xffffff8000807947 */ /* 0x000fea000383ffff */
.L_x_31:
[----:B-1----:R-:W-:-:S04]  /*9b10*/  IMAD.U32 R21, RZ, RZ, UR9 ;  /* 0x00000009ff157e24 */ /* 0x002fc8000f8e00ff */
[----:B------:R1:W4:Y:S03]  /*9b20*/  SYNCS.PHASECHK.TRANS64.TRYWAIT P1, [R21+URZ], R20 ;  /* 0x00000014150075a7 */ /* 0x000326000802017f */
[----:B----4-:R-:W-:Y:S05]  /*9b30*/  @!P1 NANOSLEEP.SYNCS 0x989680 ;  /* 0x009896800000995d */ /* 0x010fea0003900000 */
[----:B------:R-:W4:Y:S02]  /*9b40*/  @!P1 SYNCS.PHASECHK.TRANS64 P1, [R21+URZ], R20 ;  /* 0x00000014150095a7 */ /* 0x000f24000802007f */
[----:B----4-:R-:W-:Y:S05]  /*9b50*/  @!P1 BRA `(.L_x_31) ;  /* 0xfffffffc00ec9947 */ /* 0x010fea000383ffff */
[----:B------:R-:W-:Y:S05]  /*9b60*/  BRA `(.L_x_30) ;  /* 0xffffff8800b87947 */ /* 0x000fea000383ffff */
.L_x_39:
[----:B01--4-:R-:W-:-:S04]  /*9b70*/  IMAD.U32 R19, RZ, RZ, UR15 ;  /* 0x0000000fff137e24 */ /* 0x013fc8000f8e00ff */
[----:B------:R0:W1:Y:S03]  /*9b80*/  SYNCS.PHASECHK.TRANS64.TRYWAIT P1, [R19+URZ+0x8], R18 ;  /* 0x00000812130075a7 */ /* 0x000066000802017f */
[----:B-1----:R-:W-:Y:S05]  /*9b90*/  @!P1 NANOSLEEP.SYNCS 0x989680 ;  /* 0x009896800000995d */ /* 0x002fea0003900000 */
[----:B------:R-:W1:Y:S02]  /*9ba0*/  @!P1 SYNCS.PHASECHK.TRANS64 P1, [R19+URZ+0x8], R18 ;  /* 0x00000812130095a7 */ /* 0x000e64000802007f */
[----:B-1----:R-:W-:Y:S05]  /*9bb0*/  @!P1 BRA `(.L_x_39) ;  /* 0xfffffffc00ec9947 */ /* 0x002fea000383ffff */
[----:B------:R-:W-:Y:S05]  /*9bc0*/  BRA `(.L_x_211) ;  /* 0xffffff98001c7947 */ /* 0x000fea000383ffff */
.L_x_176:
[----:B------:R-:W-:Y:S01]  /*9bd0*/  BSSY B1, `(.L_x_212) ;  /* 0x0000006000017945 */ /* 0x000fe20003800000 */
[----:B------:R-:W-:-:S07]  /*9be0*/  IMAD.MOV.U32 R10, RZ, RZ, -0x1 ;  /* 0xffffffffff0a7424 */ /* 0x000fce00078e00ff */
[----:B------:R-:W-:Y:S05]  /*9bf0*/  WARPSYNC.COLLECTIVE R10, `(.L_x_213) ;  /* 0x000000000a0c7348 */ /* 0x000fea0003c00000 */
[----:B------:R-:W-:Y:S02]  /*9c00*/  ELECT P1, UR62, PT ;  /* 0x00000000003e782f */ /* 0x000fe40003820000 */
[----:B------:R-:W-:Y:S01]  /*9c10*/  MOV R10, UR62 ;  /* 0x0000003e000a7c02 */ /* 0x000fe20008000f00 */
[----:B------:R-:W-:Y:S10]  /*9c20*/  ENDCOLLECTIVE ;  /* 0x000000000000791b */ /* 0x000ff40003800000 */
.L_x_213:
[----:B------:R-:W-:Y:S05]  /*9c30*/  BSYNC B1 ;  /* 0x0000000000017941 */ /* 0x000fea0003800000 */
.L_x_212:
[----:B------:R-:W-:Y:S05]  /*9c40*/  BRA `(.L_x_214) ;  /* 0xffffffe800047947 */ /* 0x000fea000383ffff */
.L_x_179:
[----:B0-----:R0:W1:Y:S02]  /*9c50*/  SYNCS.PHASECHK.TRANS64.TRYWAIT P1, [R19+URZ+0x90], R10 ;  /* 0x0000900a130075a7 */ /* 0x001064000802017f */
[----:B-1----:R-:W-:Y:S05]  /*9c60*/  @!P1 NANOSLEEP.SYNCS 0x989680 ;  /* 0x009896800000995d */ /* 0x002fea0003900000 */
[----:B------:R-:W1:Y:S02]  /*9c70*/  @!P1 SYNCS.PHASECHK.TRANS64 P1, [R19+URZ+0x90], R10 ;  /* 0x0000900a130095a7 */ /* 0x000e64000802007f */
[----:B-1----:R-:W-:Y:S05]  /*9c80*/  @!P1 BRA `(.L_x_179) ;  /* 0xfffffffc00f09947 */ /* 0x002fea000383ffff */
[----:B------:R-:W-:Y:S05]  /*9c90*/  BRA `(.L_x_215) ;  /* 0xffffffe800407947 */ /* 0x000fea000383ffff */
.L_x_188:
[----:B------:R-:W-:Y:S01]  /*9ca0*/  BSSY B0, `(.L_x_216) ;  /* 0x0000006000007945 */ /* 0x000fe20003800000 */
[----:B------:R-:W-:-:S07]  /*9cb0*/  IMAD.MOV.U32 R10, RZ, RZ, -0x1 ;  /* 0xffffffffff0a7424 */ /* 0x000fce00078e00ff */
[----:B------:R-:W-:Y:S05]  /*9cc0*/  WARPSYNC.COLLECTIVE R10, `(.L_x_217) ;  /* 0x000000000a0c7348 */ /* 0x000fea0003c00000 */
[----:B------:R-:W-:Y:S02]  /*9cd0*/  ELECT P1, UR62, PT ;  /* 0x00000000003e782f */ /* 0x000fe40003820000 */
[----:B------:R-:W-:Y:S01]  /*9ce0*/  MOV R10, UR62 ;  /* 0x0000003e000a7c02 */ /* 0x000fe20008000f00 */
[----:B------:R-:W-:Y:S10]  /*9cf0*/  ENDCOLLECTIVE ;  /* 0x000000000000791b */ /* 0x000ff40003800000 */
.L_x_217:
[----:B------:R-:W-:Y:S05]  /*9d00*/  BSYNC B0 ;  /* 0x0000000000007941 */ /* 0x000fea0003800000 */
.L_x_216:
[----:B------:R-:W-:Y:S01]  /*9d10*/  PLOP3.LUT P0, PT, P1, PT, PT, 0x80, 0x0 ;  /* 0x000000000000781c */ /* 0x000fe20000f0f070 */
[----:B------:R-:W-:-:S12]  /*9d20*/  BRA `(.L_x_218) ;  /* 0xfffffff0009c7947 */ /* 0x000fd8000383ffff */
.L_x_192:
[----:B0-----:R0:W1:Y:S02]  /*9d30*/  SYNCS.PHASECHK.TRANS64.TRYWAIT P0, [R5+URZ], R2 ;  /* 0x00000002050075a7 */ /* 0x001064000800017f */
[----:B-1----:R-:W-:Y:S05]  /*9d40*/  @!P0 NANOSLEEP.SYNCS 0x989680 ;  /* 0x009896800000895d */ /* 0x002fea0003900000 */
[----:B------:R-:W1:Y:S02]  /*9d50*/  @!P0 SYNCS.PHASECHK.TRANS64 P0, [R5+URZ], R2 ;  /* 0x00000002050085a7 */ /* 0x000e64000800007f */
[----:B-1----:R-:W-:Y:S05]  /*9d60*/  @!P0 BRA `(.L_x_192) ;  /* 0xfffffffc00f08947 */ /* 0x002fea000383ffff */
[----:B------:R-:W-:Y:S05]  /*9d70*/  BRA `(.L_x_219) ;  /* 0xfffffff000dc7947 */ /* 0x000fea000383ffff */
.L_x_193:
[----:B0-----:R0:W1:Y:S02]  /*9d80*/  SYNCS.PHASECHK.TRANS64.TRYWAIT P0, [R7+URZ], R4 ;  /* 0x00000004070075a7 */ /* 0x001064000800017f */
[----:B-1----:R-:W-:Y:S05]  /*9d90*/  @!P0 NANOSLEEP.SYNCS 0x989680 ;  /* 0x009896800000895d */ /* 0x002fea0003900000 */
[----:B------:R-:W1:Y:S02]  /*9da0*/  @!P0 SYNCS.PHASECHK.TRANS64 P0, [R7+URZ], R4 ;  /* 0x00000004070085a7 */ /* 0x000e64000800007f */
[----:B-1----:R-:W-:Y:S05]  /*9db0*/  @!P0 BRA `(.L_x_193) ;  /* 0xfffffffc00f08947 */ /* 0x002fea000383ffff */
[----:B------:R-:W-:Y:S05]  /*9dc0*/  BRA `(.L_x_220) ;  /* 0xfffffff000ec7947 */ /* 0x000fea000383ffff */
.L_x_194:
[----:B0-----:R0:W1:Y:S02]  /*9dd0*/  SYNCS.PHASECHK.TRANS64.TRYWAIT P0, [R6+URZ], R5 ;  /* 0x00000005060075a7 */ /* 0x001064000800017f */
[----:B-1----:R-:W-:Y:S05]  /*9de0*/  @!P0 NANOSLEEP.SYNCS 0x989680 ;  /* 0x009896800000895d */ /* 0x002fea0003900000 */
[----:B------:R-:W1:Y:S02]  /*9df0*/  @!P0 SYNCS.PHASECHK.TRANS64 P0, [R6+URZ], R5 ;  /* 0x00000005060085a7 */ /* 0x000e64000800007f */
[----:B-1----:R-:W-:Y:S05]  /*9e00*/  @!P0 BRA `(.L_x_194) ;  /* 0xfffffffc00f08947 */ /* 0x002fea000383ffff */
[----:B------:R-:W-:Y:S05]  /*9e10*/  BRA `(.L_x_221) ;  /* 0xfffffff000fc7947 */ /* 0x000fea000383ffff */
.L_x_195:
[----:B0-----:R0:W1:Y:S02]  /*9e20*/  SYNCS.PHASECHK.TRANS64.TRYWAIT P0, [R9+URZ], R4 ;  /* 0x00000004090075a7 */ /* 0x001064000800017f */
[----:B-1----:R-:W-:Y:S05]  /*9e30*/  @!P0 NANOSLEEP.SYNCS 0x989680 ;  /* 0x009896800000895d */ /* 0x002fea0003900000 */
[----:B------:R-:W1:Y:S02]  /*9e40*/  @!P0 SYNCS.PHASECHK.TRANS64 P0, [R9+URZ], R4 ;  /* 0x00000004090085a7 */ /* 0x000e64000800007f */
[----:B-1----:R-:W-:Y:S05]  /*9e50*/  @!P0 BRA `(.L_x_195) ;  /* 0xfffffffc00f08947 */ /* 0x002fea000383ffff */
[----:B------:R-:W-:Y:S05]  /*9e60*/  BRA `(.L_x_222) ;  /* 0xfffffff4000c7947 */ /* 0x000fea000383ffff */
.L_x_196:
[----:B0-----:R0:W1:Y:S02]  /*9e70*/  SYNCS.PHASECHK.TRANS64.TRYWAIT P0, [R6+URZ], R5 ;  /* 0x00000005060075a7 */ /* 0x001064000800017f */
[----:B-1----:R-:W-:Y:S05]  /*9e80*/  @!P0 NANOSLEEP.SYNCS 0x989680 ;  /* 0x009896800000895d */ /* 0x002fea0003900000 */
[----:B------:R-:W1:Y:S02]  /*9e90*/  @!P0 SYNCS.PHASECHK.TRANS64 P0, [R6+URZ], R5 ;  /* 0x00000005060085a7 */ /* 0x000e64000800007f */
[----:B-1----:R-:W-:Y:S05]  /*9ea0*/  @!P0 BRA `(.L_x_196) ;  /* 0xfffffffc00f08947 */ /* 0x002fea000383ffff */
[----:B------:R-:W-:Y:S05]  /*9eb0*/  BRA `(.L_x_223) ;  /* 0xfffffff4001c7947 */ /* 0x000fea000383ffff */
.L_x_197:
[----:B0-----:R0:W1:Y:S02]  /*9ec0*/  SYNCS.PHASECHK.TRANS64.TRYWAIT P0, [R9+URZ], R4 ;  /* 0x00000004090075a7 */ /* 0x001064000800017f */
[----:B-1----:R-:W-:Y:S05]  /*9ed0*/  @!P0 NANOSLEEP.SYNCS 0x989680 ;  /* 0x009896800000895d */ /* 0x002fea0003900000 */
[----:B------:R-:W1:Y:S02]  /*9ee0*/  @!P0 SYNCS.PHASECHK.TRANS64 P0, [R9+URZ], R4 ;  /* 0x00000004090085a7 */ /* 0x000e64000800007f */
[----:B-1----:R-:W-:Y:S05]  /*9ef0*/  @!P0 BRA `(.L_x_197) ;  /* 0xfffffffc00f08947 */ /* 0x002fea000383ffff */
[----:B------:R-:W-:Y:S05]  /*9f00*/  BRA `(.L_x_224) ;  /* 0xfffffff4002c7947 */ /* 0x000fea000383ffff */
.L_x_198:
[----:B0-----:R0:W1:Y:S02]  /*9f10*/  SYNCS.PHASECHK.TRANS64.TRYWAIT P0, [R6+URZ], R5 ;  /* 0x00000005060075a7 */ /* 0x001064000800017f */
[----:B-1----:R-:W-:Y:S05]  /*9f20*/  @!P0 NANOSLEEP.SYNCS 0x989680 ;  /* 0x009896800000895d */ /* 0x002fea0003900000 */
[----:B------:R-:W1:Y:S02]  /*9f30*/  @!P0 SYNCS.PHASECHK.TRANS64 P0, [R6+URZ], R5 ;  /* 0x00000005060085a7 */ /* 0x000e64000800007f */
[----:B-1----:R-:W-:Y:S05]  /*9f40*/  @!P0 BRA `(.L_x_198) ;  /* 0xfffffffc00f08947 */ /* 0x002fea000383ffff */
[----:B------:R-:W-:Y:S05]  /*9f50*/  BRA `(.L_x_225) ;  /* 0xfffffff4003c7947 */ /* 0x000fea000383ffff */
.L_x_199:
[----:B0-----:R0:W1:Y:S02]  /*9f60*/  SYNCS.PHASECHK.TRANS64.TRYWAIT P0, [R9+URZ], R4 ;  /* 0x00000004090075a7 */ /* 0x001064000800017f */
[----:B-1----:R-:W-:Y:S05]  /*9f70*/  @!P0 NANOSLEEP.SYNCS 0x989680 ;  /* 0x009896800000895d */ /* 0x002fea0003900000 */
[----:B------:R-:W1:Y:S02]  /*9f80*/  @!P0 SYNCS.PHASECHK.TRANS64 P0, [R9+URZ], R4 ;  /* 0x00000004090085a7 */ /* 0x000e64000800007f */
[----:B-1----:R-:W-:Y:S05]  /*9f90*/  @!P0 BRA `(.L_x_199) ;  /* 0xfffffffc00f08947 */ /* 0x002fea000383ffff */
[----:B------:R-:W-:Y:S05]  /*9fa0*/  BRA `(.L_x_226) ;  /* 0xfffffff4004c7947 */ /* 0x000fea000383ffff */
.L_x_200:
[----:B0-----:R0:W1:Y:S02]  /*9fb0*/  SYNCS.PHASECHK.TRANS64.TRYWAIT P0, [R6+URZ], R5 ;  /* 0x00000005060075a7 */ /* 0x001064000800017f */
[----:B-1----:R-:W-:Y:S05]  /*9fc0*/  @!P0 NANOSLEEP.SYNCS 0x989680 ;  /* 0x009896800000895d */ /* 0x002fea0003900000 */
[----:B------:R-:W1:Y:S02]  /*9fd0*/  @!P0 SYNCS.PHASECHK.TRANS64 P0, [R6+URZ], R5 ;  /* 0x00000005060085a7 */ /* 0x000e64000800007f */
[----:B-1----:R-:W-:Y:S05]  /*9fe0*/  @!P0 BRA `(.L_x_200) ;  /* 0xfffffffc00f08947 */ /* 0x002fea000383ffff */
[----:B------:R-:W-:Y:S05]  /*9ff0*/  BRA `(.L_x_227) ;  /* 0xfffffff4005c7947 */ /* 0x000fea000383ffff */
.L_x_201:
[----:B0-----:R0:W1:Y:S02]  /*a000*/  SYNCS.PHASECHK.TRANS64.TRYWAIT P0, [R9+URZ], R4 ;  /* 0x00000004090075a7 */ /* 0x001064000800017f */
[----:B-1----:R-:W-:Y:S05]  /*a010*/  @!P0 NANOSLEEP.SYNCS 0x989680 ;  /* 0x009896800000895d */ /* 0x002fea0003900000 */
[----:B------:R-:W1:Y:S02]  /*a020*/  @!P0 SYNCS.PHASECHK.TRANS64 P0, [R9+URZ], R4 ;  /* 0x00000004090085a7 */ /* 0x000e64000800007f */
[----:B-1----:R-:W-:Y:S05]  /*a030*/  @!P0 BRA `(.L_x_201) ;  /* 0xfffffffc00f08947 */ /* 0x002fea000383ffff */
[----:B------:R-:W-:Y:S05]  /*a040*/  BRA `(.L_x_228) ;  /* 0xfffffff4006c7947 */ /* 0x000fea000383ffff */
.L_x_202:
[----:B0-----:R0:W1:Y:S02]  /*a050*/  SYNCS.PHASECHK.TRANS64.TRYWAIT P0, [R6+URZ], R5 ;  /* 0x00000005060075a7 */ /* 0x001064000800017f */
[----:B-1----:R-:W-:Y:S05]  /*a060*/  @!P0 NANOSLEEP.SYNCS 0x989680 ;  /* 0x009896800000895d */ /* 0x002fea0003900000 */
[----:B------:R-:W1:Y:S02]  /*a070*/  @!P0 SYNCS.PHASECHK.TRANS64 P0, [R6+URZ], R5 ;  /* 0x00000005060085a7 */ /* 0x000e64000800007f */
[----:B-1----:R-:W-:Y:S05]  /*a080*/  @!P0 BRA `(.L_x_202) ;  /* 0xfffffffc00f08947 */ /* 0x002fea000383ffff */
[----:B------:R-:W-:Y:S05]  /*a090*/  BRA `(.L_x_229) ;  /* 0xfffffff4007c7947 */ /* 0x000fea000383ffff */
.L_x_203:
[----:B0-----:R0:W1:Y:S02]  /*a0a0*/  SYNCS.PHASECHK.TRANS64.TRYWAIT P0, [R9+URZ], R4 ;  /* 0x00000004090075a7 */ /* 0x001064000800017f */
[----:B-1----:R-:W-:Y:S05]  /*a0b0*/  @!P0 NANOSLEEP.SYNCS 0x989680 ;  /* 0x009896800000895d */ /* 0x002fea0003900000 */
[----:B------:R-:W1:Y:S02]  /*a0c0*/  @!P0 SYNCS.PHASECHK.TRANS64 P0, [R9+URZ], R4 ;  /* 0x00000004090085a7 */ /* 0x000e64000800007f */
[----:B-1----:R-:W-:Y:S05]  /*a0d0*/  @!P0 BRA `(.L_x_203) ;  /* 0xfffffffc00f08947 */ /* 0x002fea000383ffff */
[----:B------:R-:W-:Y:S05]  /*a0e0*/  BRA `(.L_x_230) ;  /* 0xfffffff4008c7947 */ /* 0x000fea000383ffff */
.L_x_204:
[----:B0-----:R0:W1:Y:S02]  /*a0f0*/  SYNCS.PHASECHK.TRANS64.TRYWAIT P0, [R6+URZ], R5 ;  /* 0x00000005060075a7 */ /* 0x001064000800017f */
[----:B-1----:R-:W-:Y:S05]  /*a100*/  @!P0 NANOSLEEP.SYNCS 0x989680 ;  /* 0x009896800000895d */ /* 0x002fea0003900000 */
[----:B------:R-:W1:Y:S02]  /*a110*/  @!P0 SYNCS.PHASECHK.TRANS64 P0, [R6+URZ], R5 ;  /* 0x00000005060085a7 */ /* 0x000e64000800007f */
[----:B-1----:R-:W-:Y:S05]  /*a120*/  @!P0 BRA `(.L_x_204) ;  /* 0xfffffffc00f08947 */ /* 0x002fea000383ffff */
[----:B------:R-:W-:Y:S05]  /*a130*/  BRA `(.L_x_231) ;  /* 0xfffffff4009c7947 */ /* 0x000fea000383ffff */
.L_x_205:
[----:B0-----:R0:W1:Y:S02]  /*a140*/  SYNCS.PHASECHK.TRANS64.TRYWAIT P0, [R9+URZ], R4 ;  /* 0x00000004090075a7 */ /* 0x001064000800017f */
[----:B-1----:R-:W-:Y:S05]  /*a150*/  @!P0 NANOSLEEP.SYNCS 0x989680 ;  /* 0x009896800000895d */ /* 0x002fea0003900000 */
[----:B------:R-:W1:Y:S02]  /*a160*/  @!P0 SYNCS.PHASECHK.TRANS64 P0, [R9+URZ], R4 ;  /* 0x00000004090085a7 */ /* 0x000e64000800007f */
[----:B-1----:R-:W-:Y:S05]  /*a170*/  @!P0 BRA `(.L_x_205) ;  /* 0xfffffffc00f08947 */ /* 0x002fea000383ffff */
[----:B------:R-:W-:Y:S05]  /*a180*/  BRA `(.L_x_232) ;  /* 0xfffffff400ac7947 */ /* 0x000fea000383ffff */
.L_x_206:
[----:B0-----:R0:W1:Y:S02]  /*a190*/  SYNCS.PHASECHK.TRANS64.TRYWAIT P0, [R6+URZ], R5 ;  /* 0x00000005060075a7 */ /* 0x001064000800017f */
[----:B-1----:R-:W-:Y:S05]  /*a1a0*/  @!P0 NANOSLEEP.SYNCS 0x989680 ;  /* 0x009896800000895d */ /* 0x002fea0003900000 */
[----:B------:R-:W1:Y:S02]  /*a1b0*/  @!P0 SYNCS.PHASECHK.TRANS64 P0, [R6+URZ], R5 ;  /* 0x00000005060085a7 */ /* 0x000e64000800007f */
[----:B-1----:R-:W-:Y:S05]  /*a1c0*/  @!P0 BRA `(.L_x_206) ;  /* 0xfffffffc00f08947 */ /* 0x002fea000383ffff */
[----:B------:R-:W-:Y:S05]  /*a1d0*/  BRA `(.L_x_233) ;  /* 0xfffffff400bc7947 */ /* 0x000fea000383ffff */
.L_x_207:
[----:B0-----:R0:W1:Y:S02]  /*a1e0*/  SYNCS.PHASECHK.TRANS64.TRYWAIT P0, [R9+URZ], R4 ;  /* 0x00000004090075a7 */ /* 0x001064000800017f */
[----:B-1----:R-:W-:Y:S05]  /*a1f0*/  @!P0 NANOSLEEP.SYNCS 0x989680 ;  /* 0x009896800000895d */ /* 0x002fea0003900000 */
[----:B------:R-:W1:Y:S02]  /*a200*/  @!P0 SYNCS.PHASECHK.TRANS64 P0, [R9+URZ], R4 ;  /* 0x00000004090085a7 */ /* 0x000e64000800007f */
[----:B-1----:R-:W-:Y:S05]  /*a210*/  @!P0 BRA `(.L_x_207) ;  /* 0xfffffffc00f08947 */ /* 0x002fea000383ffff */
[----:B------:R-:W-:Y:S05]  /*a220*/  BRA `(.L_x_234) ;  /* 0xfffffff400cc7947 */ /* 0x000fea000383ffff */
.L_x_208:
[----:B0-----:R0:W1:Y:S02]  /*a230*/  SYNCS.PHASECHK.TRANS64.TRYWAIT P0, [R6+URZ], R5 ;  /* 0x00000005060075a7 */ /* 0x001064000800017f */
[----:B-1----:R-:W-:Y:S05]  /*a240*/  @!P0 NANOSLEEP.SYNCS 0x989680 ;  /* 0x009896800000895d */ /* 0x002fea0003900000 */
[----:B------:R-:W1:Y:S02]  /*a250*/  @!P0 SYNCS.PHASECHK.TRANS64 P0, [R6+URZ], R5 ;  /* 0x00000005060085a7 */ /* 0x000e64000800007f */
[----:B-1----:R-:W-:Y:S05]  /*a260*/  @!P0 BRA `(.L_x_208) ;  /* 0xfffffffc00f08947 */ /* 0x002fea000383ffff */
[----:B------:R-:W-:Y:S05]  /*a270*/  BRA `(.L_x_235) ;  /* 0xfffffff400d47947 */ /* 0x000fea000383ffff */
.L_x_236:
[----:B------:R-:W-:-:S00]  /*a280*/  BRA `(.L_x_236) ;  /* 0xfffffffc00fc7947 */ /* 0x000fc0000383ffff */
[----:B------:R-:W-:-:S00]  /*a290*/  NOP ;  /* 0x0000000000007918 */ /* 0x000fc00000000000 */
        /* <DEDUP_REMOVED lines=14> */
.L_x_237:


//--------------------- .nv.shared._ZN7cutlass13device_kernelINS_4gemm6kernel13GemmUniversalIN4cute5tupleIJiiiiEEENS1_10collective13CollectiveMmaINS1_37MainloopSm90TmaGmmaWarpSpecializedFP8ILi18ENS5_IJNS4_1CILi1EEENSA_ILi8EEESB_EEENS1_32KernelTmaWarpSpecializedPingpongEEENS5_IJNSA_ILi64EEENSA_ILi128EEESG_EEENS_12float_e5m2_tENS5_IJlSB_lEEESJ_SK_NS4_8TiledMMAINS4_8MMA_AtomIJNS4_4SM904GMMA31MMA_64x128x32_F32E5M2E5M2_SS_TNILNSO_7ScaleInE1ELSQ_1EEEEEENS4_6LayoutINS5_IJSB_SB_SB_EEENS5_IJNSA_ILi0EEESV_SV_EEEEENS5_IJNS4_10UnderscoreESY_SY_EEEEENS4_23SM90_TMA_LOAD_MULTICASTENS4_14ComposedLayoutINS4_7SwizzleILi2ELi4ELi3EEENS4_18smem_ptr_flag_bitsILi8EEENST_INS5_IJSC_SG_EEENS5_IJSG_SB_EEEEEEEvNS4_8identityENS4_13SM90_TMA_LOADES1A_vS1B_EENS_8epilogue10collective6detail29Sm90TmaWarpSpecializedAdapterINS1F_15DefaultEpilogueISJ_SK_SK_NS1E_6thread17LinearCombinationISJ_Li1EffLNS1J_9ScaleType4KindE0ELNS_15FloatRoundStyleE2ESJ_EENS1_15EpilogueDefaultEEEEEvvEEEEvNT_6ParamsE --------------------------
	.section	.nv.shared._ZN7cutlass13device_kernelINS_4gemm6kernel13GemmUniversalIN4cute5tupleIJiiiiEEENS1_10collective13CollectiveMmaINS1_37MainloopSm90TmaGmmaWarpSpecializedFP8ILi18ENS5_IJNS4_1CILi1EEENSA_ILi8EEESB_EEENS1_32KernelTmaWarpSpecializedPingpongEEENS5_IJNSA_ILi64EEENSA_ILi128EEESG_EEENS_12float_e5m2_tENS5_IJlSB_lEEESJ_SK_NS4_8TiledMMAINS4_8MMA_AtomIJNS4_4SM904GMMA31MMA_64x128x32_F32E5M2E5M2_SS_TNILNSO_7ScaleInE1ELSQ_1EEEEEENS4_6LayoutINS5_IJSB_SB_SB_EEENS5_IJNSA_ILi0EEESV_SV_EEEEENS5_IJNS4_10UnderscoreESY_SY_EEEEENS4_23SM90_TMA_LOAD_MULTICASTENS4_14ComposedLayoutINS4_7SwizzleILi2ELi4ELi3EEENS4_18smem_ptr_flag_bitsILi8EEENST_INS5_IJSC_SG_EEENS5_IJSG_SB_EEEEEEEvNS4_8identityENS4_13SM90_TMA_LOADES1A_vS1B_EENS_8epilogue10collective6detail29Sm90TmaWarpSpecializedAdapterINS1F_15DefaultEpilogueISJ_SK_SK_NS1E_6thread17LinearCombinationISJ_Li1EffLNS1J_9ScaleType4KindE0ELNS_15FloatRoundStyleE2ESJ_EENS1_15EpilogueDefaultEEEEEvvEEEEvNT_6ParamsE,"aw",@nobits
	.sectionflags	@""
	.align	16
	.zero		1024


//--------------------- .nv.shared.reserved.0     --------------------------
	.section	.nv.shared.reserved.0,"aw",@nobits
	.weak		__nv_reservedSMEM_offset_0_alias
	.size		__nv_reservedSMEM_offset_0_alias, 0, 0
	.other		__nv_reservedSMEM_offset_0_alias,@"STO_CUDA_RESERVED_SHARED STV_DEFAULT"
__nv_reservedSMEM_offset_0_alias:
	.zero		0


//--------------------- .nv.global                --------------------------
	.section	.nv.global,"aw",@nobits
.nv.global:
	.type		_ZN40_INTERNAL_115bebc7_4_k_cu_3f7b273d_193334cute1_E,@object
	.size		_ZN40_INTERNAL_115bebc7_4_k_cu_3f7b273d_193334cute1_E,(_ZN40_INTERNAL_115bebc7_4_k_cu_3f7b273d_193334cuda3std3__45__cpo6cbeginE - _ZN40_INTERNAL_115bebc7_4_k_cu_3f7b273d_193334cute1_E)
_ZN40_INTERNAL_115bebc7_4_k_cu_3f7b273d_193334cute1_E:
	.zero		1
	.type		_ZN40_INTERNAL_115bebc7_4_k_cu_3f7b273d_193334cuda3std3__45__cpo6cbeginE,@object
	.size		_ZN40_INTERNAL_115bebc7_4_k_cu_3f7b273d_193334cuda3std3__45__cpo6cbeginE,(_ZN40_INTERNAL_115bebc7_4_k_cu_3f7b273d_193334cuda3std3__48in_placeE - _ZN40_INTERNAL_115bebc7_4_k_cu_3f7b273d_193334cuda3std3__45__cpo6cbeginE)
_ZN40_INTERNAL_115bebc7_4_k_cu_3f7b273d_193334cuda3std3__45__cpo6cbeginE:
	.zero		1
	.type		_ZN40_INTERNAL_115bebc7_4_k_cu_3f7b273d_193334cuda3std3__48in_placeE,@object
	.size		_ZN40_INTERNAL_115bebc7_4_k_cu_3f7b273d_193334cuda3std3__48in_placeE,(_ZN40_INTERNAL_115bebc7_4_k_cu_3f7b273d_193334cuda3std6ranges3__45__cpo9iter_moveE - _ZN40_INTERNAL_115bebc7_4_k_cu_3f7b273d_193334cuda3std3__48in_placeE)
_ZN40_INTERNAL_115bebc7_4_k_cu_3f7b273d_193334cuda3std3__48in_placeE:
	.zero		1
	.type		_ZN40_INTERNAL_115bebc7_4_k_cu_3f7b273d_193334cuda3std6ranges3__45__cpo9iter_moveE,@object
	.size		_ZN40_INTERNAL_115bebc7_4_k_cu_3f7b273d_193334cuda3std6ranges3__45__cpo9iter_moveE,(_ZN40_INTERNAL_115bebc7_4_k_cu_3f7b273d_193334cuda3std3__45__cpo5beginE - _ZN40_INTERNAL_115bebc7_4_k_cu_3f7b273d_193334cuda3std6ranges3__45__cpo9iter_moveE)
_ZN40_INTERNAL_115bebc7_4_k_cu_3f7b273d_193334cuda3std6ranges3__45__cpo9iter_moveE:
	.zero		1
	.type		_ZN40_INTERNAL_115bebc7_4_k_cu_3f7b273d_193334cuda3std3__45__cpo5beginE,@object
	.size		_ZN40_INTERNAL_115bebc7_4_k_cu_3f7b273d_193334cuda3std3__45__cpo5beginE,(_ZN40_INTERNAL_115bebc7_4_k_cu_3f7b273d_193334cuda3std3__442_GLOBAL__N__115bebc7_4_k_cu_3f7b273d_193336ignoreE - _ZN40_INTERNAL_115bebc7_4_k_cu_3f7b273d_193334cuda3std3__45__cpo5beginE)
_ZN40_INTERNAL_115bebc7_4_k_cu_3f7b273d_193334cuda3std3__45__cpo5beginE:
	.zero		1
	.type		_ZN40_INTERNAL_115bebc7_4_k_cu_3f7b273d_193334cuda3std3__442_GLOBAL__N__115bebc7_4_k_cu_3f7b273d_193336ignoreE,@object
	.size		_ZN40_INTERNAL_115bebc7_4_k_cu_3f7b273d_193334cuda3std3__442_GLOBAL__N__115bebc7_4_k_cu_3f7b273d_193336ignoreE,(_ZN40_INTERNAL_115bebc7_4_k_cu_3f7b273d_193334cute7productE - _ZN40_INTERNAL_115bebc7_4_k_cu_3f7b273d_193334cuda3std3__442_GLOBAL__N__115bebc7_4_k_cu_3f7b273d_193336ignoreE)
_ZN40_INTERNAL_115bebc7_4_k_cu_3f7b273d_193334cuda3std3__442_GLOBAL__N__115bebc7_4_k_cu_3f7b273d_193336ignoreE:
	.zero		1
	.type		_ZN40_INTERNAL_115bebc7_4_k_cu_3f7b273d_193334cute7productE,@object
	.size		_ZN40_INTERNAL_115bebc7_4_k_cu_3f7b273d_193334cute7productE,(_ZN40_INTERNAL_115bebc7_4_k_cu_3f7b273d_193334cuda3std3__45__cpo3endE - _ZN40_INTERNAL_115bebc7_4_k_cu_3f7b273d_193334cute7productE)
_ZN40_INTERNAL_115bebc7_4_k_cu_3f7b273d_193334cute7productE:
	.zero		1
	.type		_ZN40_INTERNAL_115bebc7_4_k_cu_3f7b273d_193334cuda3std3__45__cpo3endE,@object
	.size		_ZN40_INTERNAL_115bebc7_4_k_cu_3f7b273d_193334cuda3std3__45__cpo3endE,(_ZN40_INTERNAL_115bebc7_4_k_cu_3f7b273d_193334cuda3std3__419piecewise_constructE - _ZN40_INTERNAL_115bebc7_4_k_cu_3f7b273d_193334cuda3std3__45__cpo3endE)
_ZN40_INTERNAL_115bebc7_4_k_cu_3f7b273d_193334cuda3std3__45__cpo3endE:
	.zero		1
	.type		_ZN40_INTERNAL_115bebc7_4_k_cu_3f7b273d_193334cuda3std3__419piecewise_constructE,@object
	.size		_ZN40_INTERNAL_115bebc7_4_k_cu_3f7b273d_193334cuda3std3__419piecewise_constructE,(_ZN40_INTERNAL_115bebc7_4_k_cu_3f7b273d_193334cuda3std3__45__cpo4cendE - _ZN40_INTERNAL_115bebc7_4_k_cu_3f7b273d_193334cuda3std3__419piecewise_constructE)
_ZN40_INTERNAL_115bebc7_4_k_cu_3f7b273d_193334cuda3std3__419piecewise_constructE:
	.zero		1
	.type		_ZN40_INTERNAL_115bebc7_4_k_cu_3f7b273d_193334cuda3std3__45__cpo4cendE,@object
	.size		_ZN40_INTERNAL_115bebc7_4_k_cu_3f7b273d_193334cuda3std3__45__cpo4cendE,(_ZN40_INTERNAL_115bebc7_4_k_cu_3f7b273d_193334cuda3std6ranges3__45__cpo4swapE - _ZN40_INTERNAL_115bebc7_4_k_cu_3f7b273d_193334cuda3std3__45__cpo4cendE)
_ZN40_INTERNAL_115bebc7_4_k_cu_3f7b273d_193334cuda3std3__45__cpo4cendE:
	.zero		1
	.type		_ZN40_INTERNAL_115bebc7_4_k_cu_3f7b273d_193334cuda3std6ranges3__45__cpo4swapE,@object
	.size		_ZN40_INTERNAL_115bebc7_4_k_cu_3f7b273d_193334cuda3std6ranges3__45__cpo4swapE,(.L_7 - _ZN40_INTERNAL_115bebc7_4_k_cu_3f7b273d_193334cuda3std6ranges3__45__cpo4swapE)
_ZN40_INTERNAL_115bebc7_4_k_cu_3f7b273d_193334cuda3std6ranges3__45__cpo4swapE:
	.zero		1
.L_7:


//--------------------- .nv.constant0._ZN7cutlass13device_kernelINS_4gemm6kernel13GemmUniversalIN4cute5tupleIJiiiiEEENS1_10collective13CollectiveMmaINS1_37MainloopSm90TmaGmmaWarpSpecializedFP8ILi18ENS5_IJNS4_1CILi1EEENSA_ILi8EEESB_EEENS1_32KernelTmaWarpSpecializedPingpongEEENS5_IJNSA_ILi64EEENSA_ILi128EEESG_EEENS_12float_e5m2_tENS5_IJlSB_lEEESJ_SK_NS4_8TiledMMAINS4_8MMA_AtomIJNS4_4SM904GMMA31MMA_64x128x32_F32E5M2E5M2_SS_TNILNSO_7ScaleInE1ELSQ_1EEEEEENS4_6LayoutINS5_IJSB_SB_SB_EEENS5_IJNSA_ILi0EEESV_SV_EEEEENS5_IJNS4_10UnderscoreESY_SY_EEEEENS4_23SM90_TMA_LOAD_MULTICASTENS4_14ComposedLayoutINS4_7SwizzleILi2ELi4ELi3EEENS4_18smem_ptr_flag_bitsILi8EEENST_INS5_IJSC_SG_EEENS5_IJSG_SB_EEEEEEEvNS4_8identityENS4_13SM90_TMA_LOADES1A_vS1B_EENS_8epilogue10collective6detail29Sm90TmaWarpSpecializedAdapterINS1F_15DefaultEpilogueISJ_SK_SK_NS1E_6thread17LinearCombinationISJ_Li1EffLNS1J_9ScaleType4KindE0ELNS_15FloatRoundStyleE2ESJ_EENS1_15EpilogueDefaultEEEEEvvEEEEvNT_6ParamsE --------------------------
	.section	.nv.constant0._ZN7cutlass13device_kernelINS_4gemm6kernel13GemmUniversalIN4cute5tupleIJiiiiEEENS1_10collective13CollectiveMmaINS1_37MainloopSm90TmaGmmaWarpSpecializedFP8ILi18ENS5_IJNS4_1CILi1EEENSA_ILi8EEESB_EEENS1_32KernelTmaWarpSpecializedPingpongEEENS5_IJNSA_ILi64EEENSA_ILi128EEESG_EEENS_12float_e5m2_tENS5_IJlSB_lEEESJ_SK_NS4_8TiledMMAINS4_8MMA_AtomIJNS4_4SM904GMMA31MMA_64x128x32_F32E5M2E5M2_SS_TNILNSO_7ScaleInE1ELSQ_1EEEEEENS4_6LayoutINS5_IJSB_SB_SB_EEENS5_IJNSA_ILi0EEESV_SV_EEEEENS5_IJNS4_10UnderscoreESY_SY_EEEEENS4_23SM90_TMA_LOAD_MULTICASTENS4_14ComposedLayoutINS4_7SwizzleILi2ELi4ELi3EEENS4_18smem_ptr_flag_bitsILi8EEENST_INS5_IJSC_SG_EEENS5_IJSG_SB_EEEEEEEvNS4_8identityENS4_13SM90_TMA_LOADES1A_vS1B_EENS_8epilogue10collective6detail29Sm90TmaWarpSpecializedAdapterINS1F_15DefaultEpilogueISJ_SK_SK_NS1E_6thread17LinearCombinationISJ_Li1EffLNS1J_9ScaleType4KindE0ELNS_15FloatRoundStyleE2ESJ_EENS1_15EpilogueDefaultEEEEEvvEEEEvNT_6ParamsE,"a",@progbits
	.sectionflags	@""
	.align	4
.nv.constant0._ZN7cutlass13device_kernelINS_4gemm6kernel13GemmUniversalIN4cute5tupleIJiiiiEEENS1_10collective13CollectiveMmaINS1_37MainloopSm90TmaGmmaWarpSpecializedFP8ILi18ENS5_IJNS4_1CILi1EEENSA_ILi8EEESB_EEENS1_32KernelTmaWarpSpecializedPingpongEEENS5_IJNSA_ILi64EEENSA_ILi128EEESG_EEENS_12float_e5m2_tENS5_IJlSB_lEEESJ_SK_NS4_8TiledMMAINS4_8MMA_AtomIJNS4_4SM904GMMA31MMA_64x128x32_F32E5M2E5M2_SS_TNILNSO_7ScaleInE1ELSQ_1EEEEEENS4_6LayoutINS5_IJSB_SB_SB_EEENS5_IJNSA_ILi0EEESV_SV_EEEEENS5_IJNS4_10UnderscoreESY_SY_EEEEENS4_23SM90_TMA_LOAD_MULTICASTENS4_14ComposedLayoutINS4_7SwizzleILi2ELi4ELi3EEENS4_18smem_ptr_flag_bitsILi8EEENST_INS5_IJSC_SG_EEENS5_IJSG_SB_EEEEEEEvNS4_8identityENS4_13SM90_TMA_LOADES1A_vS1B_EENS_8epilogue10collective6detail29Sm90TmaWarpSpecializedAdapterINS1F_15DefaultEpilogueISJ_SK_SK_NS1E_6thread17LinearCombinationISJ_Li1EffLNS1J_9ScaleType4KindE0ELNS_15FloatRoundStyleE2ESJ_EENS1_15EpilogueDefaultEEEEEvvEEEEvNT_6ParamsE:
	.zero		1664


//--------------------- SYMBOLS --------------------------

	.type		.nv.reservedSmem.offset0,@object
	.size		.nv.reservedSmem.offset0,0x4
